//
// Generated by NVIDIA NVVM Compiler
//
// Compiler Build ID: CL-36424714
// Cuda compilation tools, release 13.0, V13.0.88
// Based on NVVM 20.0.0
//

.version 9.0
.target sm_100
.address_size 64

	// .globl	_ZN3cub18CUB_300001_SM_10006detail11EmptyKernelIvEEvv
.global .align 1 .b8 _ZN30_INTERNAL_2518bf97_4_k_cu_main4cuda3std3__45__cpo5beginE[1];
.global .align 1 .b8 _ZN30_INTERNAL_2518bf97_4_k_cu_main4cuda3std3__45__cpo3endE[1];
.global .align 1 .b8 _ZN30_INTERNAL_2518bf97_4_k_cu_main4cuda3std3__45__cpo6cbeginE[1];
.global .align 1 .b8 _ZN30_INTERNAL_2518bf97_4_k_cu_main4cuda3std3__45__cpo4cendE[1];
.global .align 1 .b8 _ZN30_INTERNAL_2518bf97_4_k_cu_main4cuda3std3__45__cpo6rbeginE[1];
.global .align 1 .b8 _ZN30_INTERNAL_2518bf97_4_k_cu_main4cuda3std3__45__cpo4rendE[1];
.global .align 1 .b8 _ZN30_INTERNAL_2518bf97_4_k_cu_main4cuda3std3__45__cpo7crbeginE[1];
.global .align 1 .b8 _ZN30_INTERNAL_2518bf97_4_k_cu_main4cuda3std3__45__cpo5crendE[1];
.global .align 1 .b8 _ZN30_INTERNAL_2518bf97_4_k_cu_main4cuda3std3__432_GLOBAL__N__2518bf97_4_k_cu_main6ignoreE[1];
.global .align 1 .b8 _ZN30_INTERNAL_2518bf97_4_k_cu_main4cuda3std3__419piecewise_constructE[1];
.global .align 1 .b8 _ZN30_INTERNAL_2518bf97_4_k_cu_main4cuda3std3__48in_placeE[1];
.global .align 1 .b8 _ZN30_INTERNAL_2518bf97_4_k_cu_main4cuda3std3__420unreachable_sentinelE[1];
.global .align 1 .b8 _ZN30_INTERNAL_2518bf97_4_k_cu_main4cuda3std3__47nulloptE[1];
.global .align 1 .b8 _ZN30_INTERNAL_2518bf97_4_k_cu_main4cuda3std3__48unexpectE[1];
.global .align 1 .b8 _ZN30_INTERNAL_2518bf97_4_k_cu_main4cuda3std6ranges3__45__cpo4swapE[1];
.global .align 1 .b8 _ZN30_INTERNAL_2518bf97_4_k_cu_main4cuda3std6ranges3__45__cpo9iter_moveE[1];
.global .align 1 .b8 _ZN30_INTERNAL_2518bf97_4_k_cu_main4cuda3std6ranges3__45__cpo5beginE[1];
.global .align 1 .b8 _ZN30_INTERNAL_2518bf97_4_k_cu_main4cuda3std6ranges3__45__cpo3endE[1];
.global .align 1 .b8 _ZN30_INTERNAL_2518bf97_4_k_cu_main4cuda3std6ranges3__45__cpo6cbeginE[1];
.global .align 1 .b8 _ZN30_INTERNAL_2518bf97_4_k_cu_main4cuda3std6ranges3__45__cpo4cendE[1];
.global .align 1 .b8 _ZN30_INTERNAL_2518bf97_4_k_cu_main4cuda3std6ranges3__45__cpo7advanceE[1];
.global .align 1 .b8 _ZN30_INTERNAL_2518bf97_4_k_cu_main4cuda3std6ranges3__45__cpo9iter_swapE[1];
.global .align 1 .b8 _ZN30_INTERNAL_2518bf97_4_k_cu_main4cuda3std6ranges3__45__cpo4nextE[1];
.global .align 1 .b8 _ZN30_INTERNAL_2518bf97_4_k_cu_main4cuda3std6ranges3__45__cpo4prevE[1];
.global .align 1 .b8 _ZN30_INTERNAL_2518bf97_4_k_cu_main4cuda3std6ranges3__45__cpo4dataE[1];
.global .align 1 .b8 _ZN30_INTERNAL_2518bf97_4_k_cu_main4cuda3std6ranges3__45__cpo5cdataE[1];
.global .align 1 .b8 _ZN30_INTERNAL_2518bf97_4_k_cu_main4cuda3std6ranges3__45__cpo4sizeE[1];
.global .align 1 .b8 _ZN30_INTERNAL_2518bf97_4_k_cu_main4cuda3std6ranges3__45__cpo5ssizeE[1];
.global .align 1 .b8 _ZN30_INTERNAL_2518bf97_4_k_cu_main4cuda3std6ranges3__45__cpo8distanceE[1];
.global .align 1 .b8 _ZN30_INTERNAL_2518bf97_4_k_cu_main6thrust24THRUST_300001_SM_1000_NS8cuda_cub3parE[1];
.global .align 1 .b8 _ZN30_INTERNAL_2518bf97_4_k_cu_main6thrust24THRUST_300001_SM_1000_NS8cuda_cub10par_nosyncE[1];
.global .align 1 .b8 _ZN30_INTERNAL_2518bf97_4_k_cu_main6thrust24THRUST_300001_SM_1000_NS6system6detail10sequential3seqE[1];
.global .align 1 .b8 _ZN30_INTERNAL_2518bf97_4_k_cu_main6thrust24THRUST_300001_SM_1000_NS12placeholders2_1E[1];
.global .align 1 .b8 _ZN30_INTERNAL_2518bf97_4_k_cu_main6thrust24THRUST_300001_SM_1000_NS12placeholders2_2E[1];
.global .align 1 .b8 _ZN30_INTERNAL_2518bf97_4_k_cu_main6thrust24THRUST_300001_SM_1000_NS12placeholders2_3E[1];
.global .align 1 .b8 _ZN30_INTERNAL_2518bf97_4_k_cu_main6thrust24THRUST_300001_SM_1000_NS12placeholders2_4E[1];
.global .align 1 .b8 _ZN30_INTERNAL_2518bf97_4_k_cu_main6thrust24THRUST_300001_SM_1000_NS12placeholders2_5E[1];
.global .align 1 .b8 _ZN30_INTERNAL_2518bf97_4_k_cu_main6thrust24THRUST_300001_SM_1000_NS12placeholders2_6E[1];
.global .align 1 .b8 _ZN30_INTERNAL_2518bf97_4_k_cu_main6thrust24THRUST_300001_SM_1000_NS12placeholders2_7E[1];
.global .align 1 .b8 _ZN30_INTERNAL_2518bf97_4_k_cu_main6thrust24THRUST_300001_SM_1000_NS12placeholders2_8E[1];
.global .align 1 .b8 _ZN30_INTERNAL_2518bf97_4_k_cu_main6thrust24THRUST_300001_SM_1000_NS12placeholders2_9E[1];
.global .align 1 .b8 _ZN30_INTERNAL_2518bf97_4_k_cu_main6thrust24THRUST_300001_SM_1000_NS12placeholders3_10E[1];
.global .align 1 .b8 _ZN30_INTERNAL_2518bf97_4_k_cu_main6thrust24THRUST_300001_SM_1000_NS3seqE[1];

.visible .entry _ZN3cub18CUB_300001_SM_10006detail11EmptyKernelIvEEvv()
{


	ret;

}
	// .globl	_ZN3cub18CUB_300001_SM_10006detail8for_each13static_kernelINS2_12policy_hub_t12policy_500_tEmN6thrust24THRUST_300001_SM_1000_NS8cuda_cub20__uninitialized_fill7functorINS7_10device_ptrIfEEfEEEEvT0_T1_
.visible .entry _ZN3cub18CUB_300001_SM_10006detail8for_each13static_kernelINS2_12policy_hub_t12policy_500_tEmN6thrust24THRUST_300001_SM_1000_NS8cuda_cub20__uninitialized_fill7functorINS7_10device_ptrIfEEfEEEEvT0_T1_(
	.param .u64 _ZN3cub18CUB_300001_SM_10006detail8for_each13static_kernelINS2_12policy_hub_t12policy_500_tEmN6thrust24THRUST_300001_SM_1000_NS8cuda_cub20__uninitialized_fill7functorINS7_10device_ptrIfEEfEEEEvT0_T1__param_0,
	.param .align 8 .b8 _ZN3cub18CUB_300001_SM_10006detail8for_each13static_kernelINS2_12policy_hub_t12policy_500_tEmN6thrust24THRUST_300001_SM_1000_NS8cuda_cub20__uninitialized_fill7functorINS7_10device_ptrIfEEfEEEEvT0_T1__param_1[16]
)
.maxntid 256
{
	.reg .pred 	%p<4>;
	.reg .b16 	%rs<5>;
	.reg .b32 	%r<10>;
	.reg .b32 	%f<3>;
	.reg .b64 	%rd<16>;

	ld.param.f32 	%f2, [_ZN3cub18CUB_300001_SM_10006detail8for_each13static_kernelINS2_12policy_hub_t12policy_500_tEmN6thrust24THRUST_300001_SM_1000_NS8cuda_cub20__uninitialized_fill7functorINS7_10device_ptrIfEEfEEEEvT0_T1__param_1+8];
	ld.param.u64 	%rd4, [_ZN3cub18CUB_300001_SM_10006detail8for_each13static_kernelINS2_12policy_hub_t12policy_500_tEmN6thrust24THRUST_300001_SM_1000_NS8cuda_cub20__uninitialized_fill7functorINS7_10device_ptrIfEEfEEEEvT0_T1__param_1];
	ld.param.u64 	%rd5, [_ZN3cub18CUB_300001_SM_10006detail8for_each13static_kernelINS2_12policy_hub_t12policy_500_tEmN6thrust24THRUST_300001_SM_1000_NS8cuda_cub20__uninitialized_fill7functorINS7_10device_ptrIfEEfEEEEvT0_T1__param_0];
	mov.u32 	%r7, %ctaid.x;
	mul.wide.u32 	%rd1, %r7, 512;
	sub.s64 	%rd2, %rd5, %rd1;
	setp.lt.u64 	%p1, %rd2, 512;
	@%p1 bra 	$L__BB1_2;
	mov.u32 	%r9, %tid.x;
	cvta.to.global.u64 	%rd11, %rd4;
	cvt.u64.u32 	%rd12, %r9;
	add.s64 	%rd13, %rd1, %rd12;
	shl.b64 	%rd14, %rd13, 2;
	add.s64 	%rd15, %rd11, %rd14;
	st.global.f32 	[%rd15], %f2;
	st.global.f32 	[%rd15+1024], %f2;
	bra.uni 	$L__BB1_6;
$L__BB1_2:
	cvta.to.global.u64 	%rd6, %rd4;
	mov.u32 	%r1, %tid.x;
	cvt.u64.u32 	%rd7, %r1;
	setp.le.u64 	%p2, %rd2, %rd7;
	add.s64 	%rd8, %rd1, %rd7;
	shl.b64 	%rd9, %rd8, 2;
	add.s64 	%rd3, %rd6, %rd9;
	@%p2 bra 	$L__BB1_4;
	st.global.f32 	[%rd3], %f2;
$L__BB1_4:
	add.s32 	%r8, %r1, 256;
	cvt.u64.u32 	%rd10, %r8;
	setp.le.u64 	%p3, %rd2, %rd10;
	@%p3 bra 	$L__BB1_6;
	st.global.f32 	[%rd3+1024], %f2;
$L__BB1_6:
	ret;

}
	// .globl	_ZN3cub18CUB_300001_SM_10006detail8for_each13static_kernelINS2_12policy_hub_t12policy_500_tElN6thrust24THRUST_300001_SM_1000_NS8cuda_cub10__tabulate7functorINS7_6detail15normal_iteratorINS7_10device_ptrIfEEEENS7_6system6detail7generic6detail22compute_sequence_valueIfvEElEEEEvT0_T1_
.visible .entry _ZN3cub18CUB_300001_SM_10006detail8for_each13static_kernelINS2_12policy_hub_t12policy_500_tElN6thrust24THRUST_300001_SM_1000_NS8cuda_cub10__tabulate7functorINS7_6detail15normal_iteratorINS7_10device_ptrIfEEEENS7_6system6detail7generic6detail22compute_sequence_valueIfvEElEEEEvT0_T1_(
	.param .u64 _ZN3cub18CUB_300001_SM_10006detail8for_each13static_kernelINS2_12policy_hub_t12policy_500_tElN6thrust24THRUST_300001_SM_1000_NS8cuda_cub10__tabulate7functorINS7_6detail15normal_iteratorINS7_10device_ptrIfEEEENS7_6system6detail7generic6detail22compute_sequence_valueIfvEElEEEEvT0_T1__param_0,
	.param .align 8 .b8 _ZN3cub18CUB_300001_SM_10006detail8for_each13static_kernelINS2_12policy_hub_t12policy_500_tElN6thrust24THRUST_300001_SM_1000_NS8cuda_cub10__tabulate7functorINS7_6detail15normal_iteratorINS7_10device_ptrIfEEEENS7_6system6detail7generic6detail22compute_sequence_valueIfvEElEEEEvT0_T1__param_1[16]
)
.maxntid 256
{
	.reg .pred 	%p<4>;
	.reg .b32 	%r<6>;
	.reg .b32 	%f<13>;
	.reg .b64 	%rd<21>;

	ld.param.u64 	%rd7, [_ZN3cub18CUB_300001_SM_10006detail8for_each13static_kernelINS2_12policy_hub_t12policy_500_tElN6thrust24THRUST_300001_SM_1000_NS8cuda_cub10__tabulate7functorINS7_6detail15normal_iteratorINS7_10device_ptrIfEEEENS7_6system6detail7generic6detail22compute_sequence_valueIfvEElEEEEvT0_T1__param_1];
	ld.param.u64 	%rd8, [_ZN3cub18CUB_300001_SM_10006detail8for_each13static_kernelINS2_12policy_hub_t12policy_500_tElN6thrust24THRUST_300001_SM_1000_NS8cuda_cub10__tabulate7functorINS7_6detail15normal_iteratorINS7_10device_ptrIfEEEENS7_6system6detail7generic6detail22compute_sequence_valueIfvEElEEEEvT0_T1__param_0];
	ld.param.v2.f32 	{%f3, %f4}, [_ZN3cub18CUB_300001_SM_10006detail8for_each13static_kernelINS2_12policy_hub_t12policy_500_tElN6thrust24THRUST_300001_SM_1000_NS8cuda_cub10__tabulate7functorINS7_6detail15normal_iteratorINS7_10device_ptrIfEEEENS7_6system6detail7generic6detail22compute_sequence_valueIfvEElEEEEvT0_T1__param_1+8];
	mov.u32 	%r1, %ctaid.x;
	mul.wide.u32 	%rd1, %r1, 512;
	sub.s64 	%rd2, %rd8, %rd1;
	setp.lt.s64 	%p1, %rd2, 512;
	@%p1 bra 	$L__BB2_2;
	mov.u32 	%r5, %tid.x;
	cvta.to.global.u64 	%rd15, %rd7;
	cvt.u64.u32 	%rd16, %r5;
	add.s64 	%rd17, %rd1, %rd16;
	cvt.rn.f32.u64 	%f9, %rd17;
	fma.rn.f32 	%f10, %f4, %f9, %f3;
	shl.b64 	%rd18, %rd17, 2;
	add.s64 	%rd19, %rd15, %rd18;
	st.global.f32 	[%rd19], %f10;
	add.s64 	%rd20, %rd17, 256;
	cvt.rn.f32.u64 	%f11, %rd20;
	fma.rn.f32 	%f12, %f4, %f11, %f3;
	st.global.f32 	[%rd19+1024], %f12;
	bra.uni 	$L__BB2_6;
$L__BB2_2:
	cvta.to.global.u64 	%rd3, %rd7;
	mov.u32 	%r2, %tid.x;
	cvt.s64.s32 	%rd4, %rd2;
	cvt.u64.u32 	%rd5, %r2;
	setp.le.s64 	%p2, %rd4, %rd5;
	@%p2 bra 	$L__BB2_4;
	add.s64 	%rd9, %rd1, %rd5;
	cvt.rn.f32.u64 	%f5, %rd9;
	fma.rn.f32 	%f6, %f4, %f5, %f3;
	shl.b64 	%rd10, %rd9, 2;
	add.s64 	%rd11, %rd3, %rd10;
	st.global.f32 	[%rd11], %f6;
$L__BB2_4:
	cvt.u32.u64 	%r3, %rd5;
	add.s32 	%r4, %r3, 256;
	cvt.u64.u32 	%rd6, %r4;
	setp.le.s64 	%p3, %rd4, %rd6;
	@%p3 bra 	$L__BB2_6;
	add.s64 	%rd12, %rd1, %rd6;
	shl.b64 	%rd13, %rd12, 2;
	cvt.rn.f32.u64 	%f7, %rd12;
	fma.rn.f32 	%f8, %f4, %f7, %f3;
	add.s64 	%rd14, %rd13, %rd3;
	st.global.f32 	[%rd14], %f8;
$L__BB2_6:
	ret;

}
	// .globl	_ZN3cub18CUB_300001_SM_10006detail8for_each13static_kernelINS2_12policy_hub_t12policy_500_tElN6thrust24THRUST_300001_SM_1000_NS8cuda_cub10__tabulate7functorINS7_6detail15normal_iteratorINS7_10device_ptrIfEEEENS7_6system6detail7generic6detail22compute_sequence_valueImvEElEEEEvT0_T1_
.visible .entry _ZN3cub18CUB_300001_SM_10006detail8for_each13static_kernelINS2_12policy_hub_t12policy_500_tElN6thrust24THRUST_300001_SM_1000_NS8cuda_cub10__tabulate7functorINS7_6detail15normal_iteratorINS7_10device_ptrIfEEEENS7_6system6detail7generic6detail22compute_sequence_valueImvEElEEEEvT0_T1_(
	.param .u64 _ZN3cub18CUB_300001_SM_10006detail8for_each13static_kernelINS2_12policy_hub_t12policy_500_tElN6thrust24THRUST_300001_SM_1000_NS8cuda_cub10__tabulate7functorINS7_6detail15normal_iteratorINS7_10device_ptrIfEEEENS7_6system6detail7generic6detail22compute_sequence_valueImvEElEEEEvT0_T1__param_0,
	.param .align 8 .b8 _ZN3cub18CUB_300001_SM_10006detail8for_each13static_kernelINS2_12policy_hub_t12policy_500_tElN6thrust24THRUST_300001_SM_1000_NS8cuda_cub10__tabulate7functorINS7_6detail15normal_iteratorINS7_10device_ptrIfEEEENS7_6system6detail7generic6detail22compute_sequence_valueImvEElEEEEvT0_T1__param_1[24]
)
.maxntid 256
{
	.reg .pred 	%p<4>;
	.reg .b32 	%r<6>;
	.reg .b32 	%f<5>;
	.reg .b64 	%rd<29>;

	ld.param.u64 	%rd11, [_ZN3cub18CUB_300001_SM_10006detail8for_each13static_kernelINS2_12policy_hub_t12policy_500_tElN6thrust24THRUST_300001_SM_1000_NS8cuda_cub10__tabulate7functorINS7_6detail15normal_iteratorINS7_10device_ptrIfEEEENS7_6system6detail7generic6detail22compute_sequence_valueImvEElEEEEvT0_T1__param_1+16];
	ld.param.u64 	%rd10, [_ZN3cub18CUB_300001_SM_10006detail8for_each13static_kernelINS2_12policy_hub_t12policy_500_tElN6thrust24THRUST_300001_SM_1000_NS8cuda_cub10__tabulate7functorINS7_6detail15normal_iteratorINS7_10device_ptrIfEEEENS7_6system6detail7generic6detail22compute_sequence_valueImvEElEEEEvT0_T1__param_1+8];
	ld.param.u64 	%rd9, [_ZN3cub18CUB_300001_SM_10006detail8for_each13static_kernelINS2_12policy_hub_t12policy_500_tElN6thrust24THRUST_300001_SM_1000_NS8cuda_cub10__tabulate7functorINS7_6detail15normal_iteratorINS7_10device_ptrIfEEEENS7_6system6detail7generic6detail22compute_sequence_valueImvEElEEEEvT0_T1__param_1];
	ld.param.u64 	%rd12, [_ZN3cub18CUB_300001_SM_10006detail8for_each13static_kernelINS2_12policy_hub_t12policy_500_tElN6thrust24THRUST_300001_SM_1000_NS8cuda_cub10__tabulate7functorINS7_6detail15normal_iteratorINS7_10device_ptrIfEEEENS7_6system6detail7generic6detail22compute_sequence_valueImvEElEEEEvT0_T1__param_0];
	mov.u32 	%r1, %ctaid.x;
	mul.wide.u32 	%rd1, %r1, 512;
	sub.s64 	%rd2, %rd12, %rd1;
	setp.lt.s64 	%p1, %rd2, 512;
	@%p1 bra 	$L__BB3_2;
	mov.u32 	%r5, %tid.x;
	cvta.to.global.u64 	%rd21, %rd9;
	cvt.u64.u32 	%rd22, %r5;
	add.s64 	%rd23, %rd1, %rd22;
	mad.lo.s64 	%rd24, %rd23, %rd11, %rd10;
	cvt.rn.f32.u64 	%f3, %rd24;
	shl.b64 	%rd25, %rd23, 2;
	add.s64 	%rd26, %rd21, %rd25;
	st.global.f32 	[%rd26], %f3;
	add.s64 	%rd27, %rd23, 256;
	mad.lo.s64 	%rd28, %rd27, %rd11, %rd10;
	cvt.rn.f32.u64 	%f4, %rd28;
	st.global.f32 	[%rd26+1024], %f4;
	bra.uni 	$L__BB3_6;
$L__BB3_2:
	cvta.to.global.u64 	%rd3, %rd9;
	mov.u32 	%r2, %tid.x;
	cvt.s64.s32 	%rd6, %rd2;
	cvt.u64.u32 	%rd7, %r2;
	setp.le.s64 	%p2, %rd6, %rd7;
	@%p2 bra 	$L__BB3_4;
	add.s64 	%rd13, %rd1, %rd7;
	mad.lo.s64 	%rd14, %rd13, %rd11, %rd10;
	cvt.rn.f32.u64 	%f1, %rd14;
	shl.b64 	%rd15, %rd13, 2;
	add.s64 	%rd16, %rd3, %rd15;
	st.global.f32 	[%rd16], %f1;
$L__BB3_4:
	cvt.u32.u64 	%r3, %rd7;
	add.s32 	%r4, %r3, 256;
	cvt.u64.u32 	%rd8, %r4;
	setp.le.s64 	%p3, %rd6, %rd8;
	@%p3 bra 	$L__BB3_6;
	add.s64 	%rd17, %rd1, %rd8;
	shl.b64 	%rd18, %rd17, 2;
	mad.lo.s64 	%rd19, %rd17, %rd11, %rd10;
	cvt.rn.f32.u64 	%f2, %rd19;
	add.s64 	%rd20, %rd18, %rd3;
	st.global.f32 	[%rd20], %f2;
$L__BB3_6:
	ret;

}
	// .globl	_ZN3cub18CUB_300001_SM_10006detail8for_each13static_kernelINS2_12policy_hub_t12policy_500_tElN6thrust24THRUST_300001_SM_1000_NS8cuda_cub10__tabulate7functorINS7_6detail15normal_iteratorINS7_10device_ptrIfEEEENS7_6system6detail7generic6detail22compute_sequence_valueIivEElEEEEvT0_T1_
.visible .entry _ZN3cub18CUB_300001_SM_10006detail8for_each13static_kernelINS2_12policy_hub_t12policy_500_tElN6thrust24THRUST_300001_SM_1000_NS8cuda_cub10__tabulate7functorINS7_6detail15normal_iteratorINS7_10device_ptrIfEEEENS7_6system6detail7generic6detail22compute_sequence_valueIivEElEEEEvT0_T1_(
	.param .u64 _ZN3cub18CUB_300001_SM_10006detail8for_each13static_kernelINS2_12policy_hub_t12policy_500_tElN6thrust24THRUST_300001_SM_1000_NS8cuda_cub10__tabulate7functorINS7_6detail15normal_iteratorINS7_10device_ptrIfEEEENS7_6system6detail7generic6detail22compute_sequence_valueIivEElEEEEvT0_T1__param_0,
	.param .align 8 .b8 _ZN3cub18CUB_300001_SM_10006detail8for_each13static_kernelINS2_12policy_hub_t12policy_500_tElN6thrust24THRUST_300001_SM_1000_NS8cuda_cub10__tabulate7functorINS7_6detail15normal_iteratorINS7_10device_ptrIfEEEENS7_6system6detail7generic6detail22compute_sequence_valueIivEElEEEEvT0_T1__param_1[16]
)
.maxntid 256
{
	.reg .pred 	%p<4>;
	.reg .b32 	%r<18>;
	.reg .b32 	%f<5>;
	.reg .b64 	%rd<20>;

	ld.param.u64 	%rd7, [_ZN3cub18CUB_300001_SM_10006detail8for_each13static_kernelINS2_12policy_hub_t12policy_500_tElN6thrust24THRUST_300001_SM_1000_NS8cuda_cub10__tabulate7functorINS7_6detail15normal_iteratorINS7_10device_ptrIfEEEENS7_6system6detail7generic6detail22compute_sequence_valueIivEElEEEEvT0_T1__param_1];
	ld.param.u64 	%rd8, [_ZN3cub18CUB_300001_SM_10006detail8for_each13static_kernelINS2_12policy_hub_t12policy_500_tElN6thrust24THRUST_300001_SM_1000_NS8cuda_cub10__tabulate7functorINS7_6detail15normal_iteratorINS7_10device_ptrIfEEEENS7_6system6detail7generic6detail22compute_sequence_valueIivEElEEEEvT0_T1__param_0];
	ld.param.v2.u32 	{%r3, %r4}, [_ZN3cub18CUB_300001_SM_10006detail8for_each13static_kernelINS2_12policy_hub_t12policy_500_tElN6thrust24THRUST_300001_SM_1000_NS8cuda_cub10__tabulate7functorINS7_6detail15normal_iteratorINS7_10device_ptrIfEEEENS7_6system6detail7generic6detail22compute_sequence_valueIivEElEEEEvT0_T1__param_1+8];
	mov.u32 	%r5, %ctaid.x;
	mul.wide.u32 	%rd1, %r5, 512;
	sub.s64 	%rd2, %rd8, %rd1;
	setp.lt.s64 	%p1, %rd2, 512;
	@%p1 bra 	$L__BB4_2;
	mov.u32 	%r13, %tid.x;
	cvta.to.global.u64 	%rd15, %rd7;
	cvt.u64.u32 	%rd16, %r13;
	add.s64 	%rd17, %rd1, %rd16;
	cvt.u32.u64 	%r14, %rd17;
	mad.lo.s32 	%r15, %r4, %r14, %r3;
	cvt.rn.f32.s32 	%f3, %r15;
	shl.b64 	%rd18, %rd17, 2;
	add.s64 	%rd19, %rd15, %rd18;
	st.global.f32 	[%rd19], %f3;
	add.s32 	%r16, %r14, 256;
	mad.lo.s32 	%r17, %r4, %r16, %r3;
	cvt.rn.f32.s32 	%f4, %r17;
	st.global.f32 	[%rd19+1024], %f4;
	bra.uni 	$L__BB4_6;
$L__BB4_2:
	cvta.to.global.u64 	%rd3, %rd7;
	mov.u32 	%r6, %tid.x;
	cvt.s64.s32 	%rd4, %rd2;
	cvt.u64.u32 	%rd5, %r6;
	setp.le.s64 	%p2, %rd4, %rd5;
	@%p2 bra 	$L__BB4_4;
	add.s64 	%rd9, %rd1, %rd5;
	cvt.u32.u64 	%r7, %rd9;
	mad.lo.s32 	%r8, %r4, %r7, %r3;
	cvt.rn.f32.s32 	%f1, %r8;
	shl.b64 	%rd10, %rd9, 2;
	add.s64 	%rd11, %rd3, %rd10;
	st.global.f32 	[%rd11], %f1;
$L__BB4_4:
	cvt.u32.u64 	%r9, %rd5;
	add.s32 	%r10, %r9, 256;
	cvt.u64.u32 	%rd6, %r10;
	setp.le.s64 	%p3, %rd4, %rd6;
	@%p3 bra 	$L__BB4_6;
	add.s64 	%rd12, %rd1, %rd6;
	shl.b64 	%rd13, %rd12, 2;
	cvt.u32.u64 	%r11, %rd12;
	mad.lo.s32 	%r12, %r4, %r11, %r3;
	cvt.rn.f32.s32 	%f2, %r12;
	add.s64 	%rd14, %rd13, %rd3;
	st.global.f32 	[%rd14], %f2;
$L__BB4_6:
	ret;

}
	// .globl	_ZN3cub18CUB_300001_SM_10006detail9transform16transform_kernelINS2_10policy_hubILb1EN4cuda3std3__45tupleIJN6thrust24THRUST_300001_SM_1000_NS20permutation_iteratorINSA_6detail15normal_iteratorINSA_10device_ptrIfEEEESG_EEEEEE10policy1000EiNS7_10__identityESG_JSH_EEEvT0_iT1_T2_DpNS2_10kernel_argIT3_EE
.visible .entry _ZN3cub18CUB_300001_SM_10006detail9transform16transform_kernelINS2_10policy_hubILb1EN4cuda3std3__45tupleIJN6thrust24THRUST_300001_SM_1000_NS20permutation_iteratorINSA_6detail15normal_iteratorINSA_10device_ptrIfEEEESG_EEEEEE10policy1000EiNS7_10__identityESG_JSH_EEEvT0_iT1_T2_DpNS2_10kernel_argIT3_EE(
	.param .u32 _ZN3cub18CUB_300001_SM_10006detail9transform16transform_kernelINS2_10policy_hubILb1EN4cuda3std3__45tupleIJN6thrust24THRUST_300001_SM_1000_NS20permutation_iteratorINSA_6detail15normal_iteratorINSA_10device_ptrIfEEEESG_EEEEEE10policy1000EiNS7_10__identityESG_JSH_EEEvT0_iT1_T2_DpNS2_10kernel_argIT3_EE_param_0,
	.param .u32 _ZN3cub18CUB_300001_SM_10006detail9transform16transform_kernelINS2_10policy_hubILb1EN4cuda3std3__45tupleIJN6thrust24THRUST_300001_SM_1000_NS20permutation_iteratorINSA_6detail15normal_iteratorINSA_10device_ptrIfEEEESG_EEEEEE10policy1000EiNS7_10__identityESG_JSH_EEEvT0_iT1_T2_DpNS2_10kernel_argIT3_EE_param_1,
	.param .align 1 .b8 _ZN3cub18CUB_300001_SM_10006detail9transform16transform_kernelINS2_10policy_hubILb1EN4cuda3std3__45tupleIJN6thrust24THRUST_300001_SM_1000_NS20permutation_iteratorINSA_6detail15normal_iteratorINSA_10device_ptrIfEEEESG_EEEEEE10policy1000EiNS7_10__identityESG_JSH_EEEvT0_iT1_T2_DpNS2_10kernel_argIT3_EE_param_2[1],
	.param .align 8 .b8 _ZN3cub18CUB_300001_SM_10006detail9transform16transform_kernelINS2_10policy_hubILb1EN4cuda3std3__45tupleIJN6thrust24THRUST_300001_SM_1000_NS20permutation_iteratorINSA_6detail15normal_iteratorINSA_10device_ptrIfEEEESG_EEEEEE10policy1000EiNS7_10__identityESG_JSH_EEEvT0_iT1_T2_DpNS2_10kernel_argIT3_EE_param_3[8],
	.param .align 8 .b8 _ZN3cub18CUB_300001_SM_10006detail9transform16transform_kernelINS2_10policy_hubILb1EN4cuda3std3__45tupleIJN6thrust24THRUST_300001_SM_1000_NS20permutation_iteratorINSA_6detail15normal_iteratorINSA_10device_ptrIfEEEESG_EEEEEE10policy1000EiNS7_10__identityESG_JSH_EEEvT0_iT1_T2_DpNS2_10kernel_argIT3_EE_param_4[16]
)
.maxntid 128
{
	.reg .pred 	%p<35>;
	.reg .b32 	%r<80>;
	.reg .b32 	%f<89>;
	.reg .b64 	%rd<191>;

	ld.param.u32 	%r45, [_ZN3cub18CUB_300001_SM_10006detail9transform16transform_kernelINS2_10policy_hubILb1EN4cuda3std3__45tupleIJN6thrust24THRUST_300001_SM_1000_NS20permutation_iteratorINSA_6detail15normal_iteratorINSA_10device_ptrIfEEEESG_EEEEEE10policy1000EiNS7_10__identityESG_JSH_EEEvT0_iT1_T2_DpNS2_10kernel_argIT3_EE_param_0];
	ld.param.u64 	%rd13, [_ZN3cub18CUB_300001_SM_10006detail9transform16transform_kernelINS2_10policy_hubILb1EN4cuda3std3__45tupleIJN6thrust24THRUST_300001_SM_1000_NS20permutation_iteratorINSA_6detail15normal_iteratorINSA_10device_ptrIfEEEESG_EEEEEE10policy1000EiNS7_10__identityESG_JSH_EEEvT0_iT1_T2_DpNS2_10kernel_argIT3_EE_param_4+8];
	ld.param.u64 	%rd14, [_ZN3cub18CUB_300001_SM_10006detail9transform16transform_kernelINS2_10policy_hubILb1EN4cuda3std3__45tupleIJN6thrust24THRUST_300001_SM_1000_NS20permutation_iteratorINSA_6detail15normal_iteratorINSA_10device_ptrIfEEEESG_EEEEEE10policy1000EiNS7_10__identityESG_JSH_EEEvT0_iT1_T2_DpNS2_10kernel_argIT3_EE_param_4];
	ld.param.u64 	%rd15, [_ZN3cub18CUB_300001_SM_10006detail9transform16transform_kernelINS2_10policy_hubILb1EN4cuda3std3__45tupleIJN6thrust24THRUST_300001_SM_1000_NS20permutation_iteratorINSA_6detail15normal_iteratorINSA_10device_ptrIfEEEESG_EEEEEE10policy1000EiNS7_10__identityESG_JSH_EEEvT0_iT1_T2_DpNS2_10kernel_argIT3_EE_param_3];
	ld.param.u32 	%r44, [_ZN3cub18CUB_300001_SM_10006detail9transform16transform_kernelINS2_10policy_hubILb1EN4cuda3std3__45tupleIJN6thrust24THRUST_300001_SM_1000_NS20permutation_iteratorINSA_6detail15normal_iteratorINSA_10device_ptrIfEEEESG_EEEEEE10policy1000EiNS7_10__identityESG_JSH_EEEvT0_iT1_T2_DpNS2_10kernel_argIT3_EE_param_1];
	cvta.to.global.u64 	%rd1, %rd15;
	cvta.to.global.u64 	%rd2, %rd14;
	cvta.to.global.u64 	%rd3, %rd13;
	shl.b32 	%r46, %r44, 7;
	mov.u32 	%r47, %ctaid.x;
	mul.lo.s32 	%r1, %r46, %r47;
	sub.s32 	%r48, %r45, %r1;
	min.s32 	%r2, %r46, %r48;
	mul.wide.s32 	%rd16, %r1, 4;
	add.s64 	%rd4, %rd2, %rd16;
	add.s64 	%rd5, %rd1, %rd16;
	setp.gt.s32 	%p1, %r46, %r48;
	@%p1 bra 	$L__BB5_14;
	setp.lt.s32 	%p2, %r44, 1;
	@%p2 bra 	$L__BB5_55;
	mov.u32 	%r3, %tid.x;
	and.b32  	%r4, %r44, 15;
	setp.lt.u32 	%p3, %r44, 16;
	mov.b32 	%r75, 0;
	@%p3 bra 	$L__BB5_5;
	and.b32  	%r75, %r44, 2147483632;
	neg.s32 	%r70, %r75;
	add.s32 	%r69, %r3, 1152;
	mul.wide.u32 	%rd190, %r3, 4;
$L__BB5_4:
	.pragma "nounroll";
	mul.wide.s32 	%rd17, %r69, 4;
	add.s64 	%rd18, %rd17, 1536;
	add.s64 	%rd19, %rd4, %rd190;
	ld.global.f32 	%f1, [%rd19];
	cvt.rzi.s64.f32 	%rd20, %f1;
	shl.b64 	%rd21, %rd20, 2;
	add.s64 	%rd22, %rd3, %rd21;
	add.s64 	%rd23, %rd5, %rd190;
	ld.global.f32 	%f2, [%rd22];
	st.global.f32 	[%rd23], %f2;
	ld.global.f32 	%f3, [%rd19+512];
	cvt.rzi.s64.f32 	%rd24, %f3;
	shl.b64 	%rd25, %rd24, 2;
	add.s64 	%rd26, %rd3, %rd25;
	ld.global.f32 	%f4, [%rd26];
	st.global.f32 	[%rd23+512], %f4;
	ld.global.f32 	%f5, [%rd19+1024];
	cvt.rzi.s64.f32 	%rd27, %f5;
	shl.b64 	%rd28, %rd27, 2;
	add.s64 	%rd29, %rd3, %rd28;
	ld.global.f32 	%f6, [%rd29];
	st.global.f32 	[%rd23+1024], %f6;
	ld.global.f32 	%f7, [%rd19+1536];
	cvt.rzi.s64.f32 	%rd30, %f7;
	shl.b64 	%rd31, %rd30, 2;
	add.s64 	%rd32, %rd3, %rd31;
	ld.global.f32 	%f8, [%rd32];
	st.global.f32 	[%rd23+1536], %f8;
	ld.global.f32 	%f9, [%rd19+2048];
	cvt.rzi.s64.f32 	%rd33, %f9;
	shl.b64 	%rd34, %rd33, 2;
	add.s64 	%rd35, %rd3, %rd34;
	ld.global.f32 	%f10, [%rd35];
	st.global.f32 	[%rd23+2048], %f10;
	ld.global.f32 	%f11, [%rd19+2560];
	cvt.rzi.s64.f32 	%rd36, %f11;
	shl.b64 	%rd37, %rd36, 2;
	add.s64 	%rd38, %rd3, %rd37;
	ld.global.f32 	%f12, [%rd38];
	st.global.f32 	[%rd23+2560], %f12;
	ld.global.f32 	%f13, [%rd19+3072];
	cvt.rzi.s64.f32 	%rd39, %f13;
	shl.b64 	%rd40, %rd39, 2;
	add.s64 	%rd41, %rd3, %rd40;
	ld.global.f32 	%f14, [%rd41];
	st.global.f32 	[%rd23+3072], %f14;
	ld.global.f32 	%f15, [%rd19+3584];
	cvt.rzi.s64.f32 	%rd42, %f15;
	shl.b64 	%rd43, %rd42, 2;
	add.s64 	%rd44, %rd3, %rd43;
	ld.global.f32 	%f16, [%rd44];
	st.global.f32 	[%rd23+3584], %f16;
	ld.global.f32 	%f17, [%rd19+4096];
	cvt.rzi.s64.f32 	%rd45, %f17;
	shl.b64 	%rd46, %rd45, 2;
	add.s64 	%rd47, %rd3, %rd46;
	ld.global.f32 	%f18, [%rd47];
	st.global.f32 	[%rd23+4096], %f18;
	add.s64 	%rd48, %rd4, %rd18;
	ld.global.f32 	%f19, [%rd48+-1536];
	cvt.rzi.s64.f32 	%rd49, %f19;
	shl.b64 	%rd50, %rd49, 2;
	add.s64 	%rd51, %rd3, %rd50;
	add.s64 	%rd52, %rd5, %rd18;
	ld.global.f32 	%f20, [%rd51];
	st.global.f32 	[%rd52+-1536], %f20;
	ld.global.f32 	%f21, [%rd48+-1024];
	cvt.rzi.s64.f32 	%rd53, %f21;
	shl.b64 	%rd54, %rd53, 2;
	add.s64 	%rd55, %rd3, %rd54;
	ld.global.f32 	%f22, [%rd55];
	st.global.f32 	[%rd52+-1024], %f22;
	ld.global.f32 	%f23, [%rd48+-512];
	cvt.rzi.s64.f32 	%rd56, %f23;
	shl.b64 	%rd57, %rd56, 2;
	add.s64 	%rd58, %rd3, %rd57;
	ld.global.f32 	%f24, [%rd58];
	st.global.f32 	[%rd52+-512], %f24;
	ld.global.f32 	%f25, [%rd48];
	cvt.rzi.s64.f32 	%rd59, %f25;
	shl.b64 	%rd60, %rd59, 2;
	add.s64 	%rd61, %rd3, %rd60;
	ld.global.f32 	%f26, [%rd61];
	st.global.f32 	[%rd52], %f26;
	ld.global.f32 	%f27, [%rd48+512];
	cvt.rzi.s64.f32 	%rd62, %f27;
	shl.b64 	%rd63, %rd62, 2;
	add.s64 	%rd64, %rd3, %rd63;
	ld.global.f32 	%f28, [%rd64];
	st.global.f32 	[%rd52+512], %f28;
	ld.global.f32 	%f29, [%rd48+1024];
	cvt.rzi.s64.f32 	%rd65, %f29;
	shl.b64 	%rd66, %rd65, 2;
	add.s64 	%rd67, %rd3, %rd66;
	ld.global.f32 	%f30, [%rd67];
	st.global.f32 	[%rd52+1024], %f30;
	ld.global.f32 	%f31, [%rd48+1536];
	cvt.rzi.s64.f32 	%rd68, %f31;
	shl.b64 	%rd69, %rd68, 2;
	add.s64 	%rd70, %rd3, %rd69;
	ld.global.f32 	%f32, [%rd70];
	st.global.f32 	[%rd52+1536], %f32;
	add.s32 	%r70, %r70, 16;
	add.s32 	%r69, %r69, 2048;
	add.s64 	%rd190, %rd190, 8192;
	setp.eq.s32 	%p4, %r70, 0;
	@%p4 bra 	$L__BB5_5;
	bra.uni 	$L__BB5_4;
$L__BB5_5:
	setp.eq.s32 	%p5, %r4, 0;
	@%p5 bra 	$L__BB5_55;
	and.b32  	%r32, %r44, 7;
	setp.lt.u32 	%p6, %r4, 8;
	@%p6 bra 	$L__BB5_8;
	shl.b32 	%r50, %r75, 7;
	add.s32 	%r51, %r50, %r3;
	mul.wide.s32 	%rd71, %r51, 4;
	add.s64 	%rd72, %rd4, %rd71;
	ld.global.f32 	%f33, [%rd72];
	cvt.rzi.s64.f32 	%rd73, %f33;
	shl.b64 	%rd74, %rd73, 2;
	add.s64 	%rd75, %rd3, %rd74;
	add.s64 	%rd76, %rd5, %rd71;
	ld.global.f32 	%f34, [%rd75];
	st.global.f32 	[%rd76], %f34;
	ld.global.f32 	%f35, [%rd72+512];
	cvt.rzi.s64.f32 	%rd77, %f35;
	shl.b64 	%rd78, %rd77, 2;
	add.s64 	%rd79, %rd3, %rd78;
	ld.global.f32 	%f36, [%rd79];
	st.global.f32 	[%rd76+512], %f36;
	ld.global.f32 	%f37, [%rd72+1024];
	cvt.rzi.s64.f32 	%rd80, %f37;
	shl.b64 	%rd81, %rd80, 2;
	add.s64 	%rd82, %rd3, %rd81;
	ld.global.f32 	%f38, [%rd82];
	st.global.f32 	[%rd76+1024], %f38;
	ld.global.f32 	%f39, [%rd72+1536];
	cvt.rzi.s64.f32 	%rd83, %f39;
	shl.b64 	%rd84, %rd83, 2;
	add.s64 	%rd85, %rd3, %rd84;
	ld.global.f32 	%f40, [%rd85];
	st.global.f32 	[%rd76+1536], %f40;
	ld.global.f32 	%f41, [%rd72+2048];
	cvt.rzi.s64.f32 	%rd86, %f41;
	shl.b64 	%rd87, %rd86, 2;
	add.s64 	%rd88, %rd3, %rd87;
	ld.global.f32 	%f42, [%rd88];
	st.global.f32 	[%rd76+2048], %f42;
	ld.global.f32 	%f43, [%rd72+2560];
	cvt.rzi.s64.f32 	%rd89, %f43;
	shl.b64 	%rd90, %rd89, 2;
	add.s64 	%rd91, %rd3, %rd90;
	ld.global.f32 	%f44, [%rd91];
	st.global.f32 	[%rd76+2560], %f44;
	ld.global.f32 	%f45, [%rd72+3072];
	cvt.rzi.s64.f32 	%rd92, %f45;
	shl.b64 	%rd93, %rd92, 2;
	add.s64 	%rd94, %rd3, %rd93;
	ld.global.f32 	%f46, [%rd94];
	st.global.f32 	[%rd76+3072], %f46;
	ld.global.f32 	%f47, [%rd72+3584];
	cvt.rzi.s64.f32 	%rd95, %f47;
	shl.b64 	%rd96, %rd95, 2;
	add.s64 	%rd97, %rd3, %rd96;
	ld.global.f32 	%f48, [%rd97];
	st.global.f32 	[%rd76+3584], %f48;
	add.s32 	%r75, %r75, 8;
$L__BB5_8:
	setp.eq.s32 	%p7, %r32, 0;
	@%p7 bra 	$L__BB5_55;
	and.b32  	%r35, %r44, 3;
	setp.lt.u32 	%p8, %r32, 4;
	@%p8 bra 	$L__BB5_11;
	shl.b32 	%r52, %r75, 7;
	add.s32 	%r53, %r52, %r3;
	mul.wide.s32 	%rd98, %r53, 4;
	add.s64 	%rd99, %rd4, %rd98;
	ld.global.f32 	%f49, [%rd99];
	cvt.rzi.s64.f32 	%rd100, %f49;
	shl.b64 	%rd101, %rd100, 2;
	add.s64 	%rd102, %rd3, %rd101;
	add.s64 	%rd103, %rd5, %rd98;
	ld.global.f32 	%f50, [%rd102];
	st.global.f32 	[%rd103], %f50;
	ld.global.f32 	%f51, [%rd99+512];
	cvt.rzi.s64.f32 	%rd104, %f51;
	shl.b64 	%rd105, %rd104, 2;
	add.s64 	%rd106, %rd3, %rd105;
	ld.global.f32 	%f52, [%rd106];
	st.global.f32 	[%rd103+512], %f52;
	ld.global.f32 	%f53, [%rd99+1024];
	cvt.rzi.s64.f32 	%rd107, %f53;
	shl.b64 	%rd108, %rd107, 2;
	add.s64 	%rd109, %rd3, %rd108;
	ld.global.f32 	%f54, [%rd109];
	st.global.f32 	[%rd103+1024], %f54;
	ld.global.f32 	%f55, [%rd99+1536];
	cvt.rzi.s64.f32 	%rd110, %f55;
	shl.b64 	%rd111, %rd110, 2;
	add.s64 	%rd112, %rd3, %rd111;
	ld.global.f32 	%f56, [%rd112];
	st.global.f32 	[%rd103+1536], %f56;
	add.s32 	%r75, %r75, 4;
$L__BB5_11:
	setp.eq.s32 	%p9, %r35, 0;
	@%p9 bra 	$L__BB5_55;
	shl.b32 	%r54, %r75, 7;
	add.s32 	%r79, %r3, %r54;
	neg.s32 	%r78, %r35;
$L__BB5_13:
	.pragma "nounroll";
	mul.wide.s32 	%rd114, %r79, 4;
	add.s64 	%rd115, %rd5, %rd114;
	add.s64 	%rd116, %rd4, %rd114;
	ld.global.f32 	%f57, [%rd116];
	cvt.rzi.s64.f32 	%rd117, %f57;
	shl.b64 	%rd118, %rd117, 2;
	add.s64 	%rd119, %rd3, %rd118;
	ld.global.f32 	%f58, [%rd119];
	st.global.f32 	[%rd115], %f58;
	add.s32 	%r79, %r79, 128;
	add.s32 	%r78, %r78, 1;
	setp.ne.s32 	%p10, %r78, 0;
	@%p10 bra 	$L__BB5_13;
	bra.uni 	$L__BB5_55;
$L__BB5_14:
	setp.lt.s32 	%p11, %r44, 1;
	@%p11 bra 	$L__BB5_55;
	mov.u32 	%r8, %tid.x;
	and.b32  	%r9, %r44, 7;
	setp.lt.u32 	%p12, %r44, 8;
	mov.b32 	%r72, 0;
	@%p12 bra 	$L__BB5_34;
	and.b32  	%r72, %r44, 2147483640;
	mov.b32 	%r71, 0;
$L__BB5_17:
	.pragma "nounroll";
	shl.b32 	%r57, %r71, 7;
	add.s32 	%r16, %r57, %r8;
	setp.ge.s32 	%p13, %r16, %r2;
	@%p13 bra 	$L__BB5_19;
	mul.wide.u32 	%rd120, %r16, 4;
	add.s64 	%rd121, %rd4, %rd120;
	ld.global.f32 	%f59, [%rd121];
	cvt.rzi.s64.f32 	%rd122, %f59;
	shl.b64 	%rd123, %rd122, 2;
	add.s64 	%rd124, %rd3, %rd123;
	add.s64 	%rd125, %rd5, %rd120;
	ld.global.f32 	%f60, [%rd124];
	st.global.f32 	[%rd125], %f60;
$L__BB5_19:
	add.s32 	%r58, %r16, 128;
	setp.ge.s32 	%p14, %r58, %r2;
	mul.wide.s32 	%rd126, %r58, 4;
	add.s64 	%rd9, %rd4, %rd126;
	add.s64 	%rd10, %rd5, %rd126;
	@%p14 bra 	$L__BB5_21;
	ld.global.f32 	%f61, [%rd9];
	cvt.rzi.s64.f32 	%rd127, %f61;
	shl.b64 	%rd128, %rd127, 2;
	add.s64 	%rd129, %rd3, %rd128;
	ld.global.f32 	%f62, [%rd129];
	st.global.f32 	[%rd10], %f62;
$L__BB5_21:
	add.s32 	%r59, %r16, 256;
	setp.ge.s32 	%p15, %r59, %r2;
	@%p15 bra 	$L__BB5_23;
	ld.global.f32 	%f63, [%rd9+512];
	cvt.rzi.s64.f32 	%rd130, %f63;
	shl.b64 	%rd131, %rd130, 2;
	add.s64 	%rd132, %rd3, %rd131;
	ld.global.f32 	%f64, [%rd132];
	st.global.f32 	[%rd10+512], %f64;
$L__BB5_23:
	add.s32 	%r60, %r16, 384;
	setp.ge.s32 	%p16, %r60, %r2;
	@%p16 bra 	$L__BB5_25;
	ld.global.f32 	%f65, [%rd9+1024];
	cvt.rzi.s64.f32 	%rd133, %f65;
	shl.b64 	%rd134, %rd133, 2;
	add.s64 	%rd135, %rd3, %rd134;
	ld.global.f32 	%f66, [%rd135];
	st.global.f32 	[%rd10+1024], %f66;
$L__BB5_25:
	add.s32 	%r61, %r16, 512;
	setp.ge.s32 	%p17, %r61, %r2;
	@%p17 bra 	$L__BB5_27;
	ld.global.f32 	%f67, [%rd9+1536];
	cvt.rzi.s64.f32 	%rd136, %f67;
	shl.b64 	%rd137, %rd136, 2;
	add.s64 	%rd138, %rd3, %rd137;
	ld.global.f32 	%f68, [%rd138];
	st.global.f32 	[%rd10+1536], %f68;
$L__BB5_27:
	add.s32 	%r62, %r16, 640;
	setp.ge.s32 	%p18, %r62, %r2;
	@%p18 bra 	$L__BB5_29;
	ld.global.f32 	%f69, [%rd9+2048];
	cvt.rzi.s64.f32 	%rd139, %f69;
	shl.b64 	%rd140, %rd139, 2;
	add.s64 	%rd141, %rd3, %rd140;
	ld.global.f32 	%f70, [%rd141];
	st.global.f32 	[%rd10+2048], %f70;
$L__BB5_29:
	add.s32 	%r63, %r16, 768;
	setp.ge.s32 	%p19, %r63, %r2;
	@%p19 bra 	$L__BB5_31;
	ld.global.f32 	%f71, [%rd9+2560];
	cvt.rzi.s64.f32 	%rd142, %f71;
	shl.b64 	%rd143, %rd142, 2;
	add.s64 	%rd144, %rd3, %rd143;
	ld.global.f32 	%f72, [%rd144];
	st.global.f32 	[%rd10+2560], %f72;
$L__BB5_31:
	add.s32 	%r64, %r16, 896;
	setp.ge.s32 	%p20, %r64, %r2;
	@%p20 bra 	$L__BB5_33;
	ld.global.f32 	%f73, [%rd9+3072];
	cvt.rzi.s64.f32 	%rd145, %f73;
	shl.b64 	%rd146, %rd145, 2;
	add.s64 	%rd147, %rd3, %rd146;
	ld.global.f32 	%f74, [%rd147];
	st.global.f32 	[%rd10+3072], %f74;
$L__BB5_33:
	add.s32 	%r71, %r71, 8;
	setp.ne.s32 	%p21, %r71, %r72;
	@%p21 bra 	$L__BB5_17;
$L__BB5_34:
	setp.eq.s32 	%p22, %r9, 0;
	@%p22 bra 	$L__BB5_55;
	and.b32  	%r19, %r44, 3;
	setp.lt.u32 	%p23, %r9, 4;
	@%p23 bra 	$L__BB5_45;
	shl.b32 	%r65, %r72, 7;
	add.s32 	%r20, %r65, %r8;
	setp.ge.s32 	%p24, %r20, %r2;
	@%p24 bra 	$L__BB5_38;
	mul.wide.s32 	%rd148, %r20, 4;
	add.s64 	%rd149, %rd4, %rd148;
	ld.global.f32 	%f75, [%rd149];
	cvt.rzi.s64.f32 	%rd150, %f75;
	shl.b64 	%rd151, %rd150, 2;
	add.s64 	%rd152, %rd3, %rd151;
	add.s64 	%rd153, %rd5, %rd148;
	ld.global.f32 	%f76, [%rd152];
	st.global.f32 	[%rd153], %f76;
$L__BB5_38:
	add.s32 	%r21, %r20, 128;
	setp.ge.s32 	%p25, %r21, %r2;
	@%p25 bra 	$L__BB5_40;
	mul.wide.s32 	%rd154, %r21, 4;
	add.s64 	%rd155, %rd4, %rd154;
	ld.global.f32 	%f77, [%rd155];
	cvt.rzi.s64.f32 	%rd156, %f77;
	shl.b64 	%rd157, %rd156, 2;
	add.s64 	%rd158, %rd3, %rd157;
	add.s64 	%rd159, %rd5, %rd154;
	ld.global.f32 	%f78, [%rd158];
	st.global.f32 	[%rd159], %f78;
$L__BB5_40:
	add.s32 	%r22, %r20, 256;
	setp.ge.s32 	%p26, %r22, %r2;
	@%p26 bra 	$L__BB5_42;
	mul.wide.s32 	%rd160, %r22, 4;
	add.s64 	%rd161, %rd4, %rd160;
	ld.global.f32 	%f79, [%rd161];
	cvt.rzi.s64.f32 	%rd162, %f79;
	shl.b64 	%rd163, %rd162, 2;
	add.s64 	%rd164, %rd3, %rd163;
	add.s64 	%rd165, %rd5, %rd160;
	ld.global.f32 	%f80, [%rd164];
	st.global.f32 	[%rd165], %f80;
$L__BB5_42:
	add.s32 	%r23, %r20, 384;
	setp.ge.s32 	%p27, %r23, %r2;
	@%p27 bra 	$L__BB5_44;
	mul.wide.s32 	%rd166, %r23, 4;
	add.s64 	%rd167, %rd4, %rd166;
	ld.global.f32 	%f81, [%rd167];
	cvt.rzi.s64.f32 	%rd168, %f81;
	shl.b64 	%rd169, %rd168, 2;
	add.s64 	%rd170, %rd3, %rd169;
	add.s64 	%rd171, %rd5, %rd166;
	ld.global.f32 	%f82, [%rd170];
	st.global.f32 	[%rd171], %f82;
$L__BB5_44:
	add.s32 	%r72, %r72, 4;
$L__BB5_45:
	setp.eq.s32 	%p28, %r19, 0;
	@%p28 bra 	$L__BB5_55;
	setp.eq.s32 	%p29, %r19, 1;
	@%p29 bra 	$L__BB5_52;
	shl.b32 	%r66, %r72, 7;
	add.s32 	%r26, %r66, %r8;
	setp.ge.s32 	%p30, %r26, %r2;
	@%p30 bra 	$L__BB5_49;
	mul.wide.s32 	%rd172, %r26, 4;
	add.s64 	%rd173, %rd4, %rd172;
	ld.global.f32 	%f83, [%rd173];
	cvt.rzi.s64.f32 	%rd174, %f83;
	shl.b64 	%rd175, %rd174, 2;
	add.s64 	%rd176, %rd3, %rd175;
	add.s64 	%rd177, %rd5, %rd172;
	ld.global.f32 	%f84, [%rd176];
	st.global.f32 	[%rd177], %f84;
$L__BB5_49:
	add.s32 	%r27, %r26, 128;
	setp.ge.s32 	%p31, %r27, %r2;
	@%p31 bra 	$L__BB5_51;
	mul.wide.s32 	%rd178, %r27, 4;
	add.s64 	%rd179, %rd4, %rd178;
	ld.global.f32 	%f85, [%rd179];
	cvt.rzi.s64.f32 	%rd180, %f85;
	shl.b64 	%rd181, %rd180, 2;
	add.s64 	%rd182, %rd3, %rd181;
	add.s64 	%rd183, %rd5, %rd178;
	ld.global.f32 	%f86, [%rd182];
	st.global.f32 	[%rd183], %f86;
$L__BB5_51:
	add.s32 	%r72, %r72, 2;
$L__BB5_52:
	and.b32  	%r67, %r44, 1;
	setp.eq.b32 	%p32, %r67, 1;
	not.pred 	%p33, %p32;
	@%p33 bra 	$L__BB5_55;
	shl.b32 	%r68, %r72, 7;
	add.s32 	%r30, %r68, %r8;
	setp.ge.s32 	%p34, %r30, %r2;
	@%p34 bra 	$L__BB5_55;
	mul.wide.s32 	%rd184, %r30, 4;
	add.s64 	%rd185, %rd4, %rd184;
	ld.global.f32 	%f87, [%rd185];
	cvt.rzi.s64.f32 	%rd186, %f87;
	shl.b64 	%rd187, %rd186, 2;
	add.s64 	%rd188, %rd3, %rd187;
	add.s64 	%rd189, %rd5, %rd184;
	ld.global.f32 	%f88, [%rd188];
	st.global.f32 	[%rd189], %f88;
$L__BB5_55:
	ret;

}
	// .globl	_ZN3cub18CUB_300001_SM_10006detail9transform16transform_kernelINS2_10policy_hubILb1EN4cuda3std3__45tupleIJN6thrust24THRUST_300001_SM_1000_NS20permutation_iteratorINSA_6detail15normal_iteratorINSA_10device_ptrIfEEEESG_EEEEEE10policy1000ElNS7_10__identityESG_JSH_EEEvT0_iT1_T2_DpNS2_10kernel_argIT3_EE
.visible .entry _ZN3cub18CUB_300001_SM_10006detail9transform16transform_kernelINS2_10policy_hubILb1EN4cuda3std3__45tupleIJN6thrust24THRUST_300001_SM_1000_NS20permutation_iteratorINSA_6detail15normal_iteratorINSA_10device_ptrIfEEEESG_EEEEEE10policy1000ElNS7_10__identityESG_JSH_EEEvT0_iT1_T2_DpNS2_10kernel_argIT3_EE(
	.param .u64 _ZN3cub18CUB_300001_SM_10006detail9transform16transform_kernelINS2_10policy_hubILb1EN4cuda3std3__45tupleIJN6thrust24THRUST_300001_SM_1000_NS20permutation_iteratorINSA_6detail15normal_iteratorINSA_10device_ptrIfEEEESG_EEEEEE10policy1000ElNS7_10__identityESG_JSH_EEEvT0_iT1_T2_DpNS2_10kernel_argIT3_EE_param_0,
	.param .u32 _ZN3cub18CUB_300001_SM_10006detail9transform16transform_kernelINS2_10policy_hubILb1EN4cuda3std3__45tupleIJN6thrust24THRUST_300001_SM_1000_NS20permutation_iteratorINSA_6detail15normal_iteratorINSA_10device_ptrIfEEEESG_EEEEEE10policy1000ElNS7_10__identityESG_JSH_EEEvT0_iT1_T2_DpNS2_10kernel_argIT3_EE_param_1,
	.param .align 1 .b8 _ZN3cub18CUB_300001_SM_10006detail9transform16transform_kernelINS2_10policy_hubILb1EN4cuda3std3__45tupleIJN6thrust24THRUST_300001_SM_1000_NS20permutation_iteratorINSA_6detail15normal_iteratorINSA_10device_ptrIfEEEESG_EEEEEE10policy1000ElNS7_10__identityESG_JSH_EEEvT0_iT1_T2_DpNS2_10kernel_argIT3_EE_param_2[1],
	.param .align 8 .b8 _ZN3cub18CUB_300001_SM_10006detail9transform16transform_kernelINS2_10policy_hubILb1EN4cuda3std3__45tupleIJN6thrust24THRUST_300001_SM_1000_NS20permutation_iteratorINSA_6detail15normal_iteratorINSA_10device_ptrIfEEEESG_EEEEEE10policy1000ElNS7_10__identityESG_JSH_EEEvT0_iT1_T2_DpNS2_10kernel_argIT3_EE_param_3[8],
	.param .align 8 .b8 _ZN3cub18CUB_300001_SM_10006detail9transform16transform_kernelINS2_10policy_hubILb1EN4cuda3std3__45tupleIJN6thrust24THRUST_300001_SM_1000_NS20permutation_iteratorINSA_6detail15normal_iteratorINSA_10device_ptrIfEEEESG_EEEEEE10policy1000ElNS7_10__identityESG_JSH_EEEvT0_iT1_T2_DpNS2_10kernel_argIT3_EE_param_4[16]
)
.maxntid 128
{
	.reg .pred 	%p<35>;
	.reg .b32 	%r<77>;
	.reg .b32 	%f<89>;
	.reg .b64 	%rd<197>;

	ld.param.u64 	%rd14, [_ZN3cub18CUB_300001_SM_10006detail9transform16transform_kernelINS2_10policy_hubILb1EN4cuda3std3__45tupleIJN6thrust24THRUST_300001_SM_1000_NS20permutation_iteratorINSA_6detail15normal_iteratorINSA_10device_ptrIfEEEESG_EEEEEE10policy1000ElNS7_10__identityESG_JSH_EEEvT0_iT1_T2_DpNS2_10kernel_argIT3_EE_param_0];
	ld.param.u64 	%rd15, [_ZN3cub18CUB_300001_SM_10006detail9transform16transform_kernelINS2_10policy_hubILb1EN4cuda3std3__45tupleIJN6thrust24THRUST_300001_SM_1000_NS20permutation_iteratorINSA_6detail15normal_iteratorINSA_10device_ptrIfEEEESG_EEEEEE10policy1000ElNS7_10__identityESG_JSH_EEEvT0_iT1_T2_DpNS2_10kernel_argIT3_EE_param_4+8];
	ld.param.u64 	%rd16, [_ZN3cub18CUB_300001_SM_10006detail9transform16transform_kernelINS2_10policy_hubILb1EN4cuda3std3__45tupleIJN6thrust24THRUST_300001_SM_1000_NS20permutation_iteratorINSA_6detail15normal_iteratorINSA_10device_ptrIfEEEESG_EEEEEE10policy1000ElNS7_10__identityESG_JSH_EEEvT0_iT1_T2_DpNS2_10kernel_argIT3_EE_param_4];
	ld.param.u64 	%rd17, [_ZN3cub18CUB_300001_SM_10006detail9transform16transform_kernelINS2_10policy_hubILb1EN4cuda3std3__45tupleIJN6thrust24THRUST_300001_SM_1000_NS20permutation_iteratorINSA_6detail15normal_iteratorINSA_10device_ptrIfEEEESG_EEEEEE10policy1000ElNS7_10__identityESG_JSH_EEEvT0_iT1_T2_DpNS2_10kernel_argIT3_EE_param_3];
	ld.param.u32 	%r43, [_ZN3cub18CUB_300001_SM_10006detail9transform16transform_kernelINS2_10policy_hubILb1EN4cuda3std3__45tupleIJN6thrust24THRUST_300001_SM_1000_NS20permutation_iteratorINSA_6detail15normal_iteratorINSA_10device_ptrIfEEEESG_EEEEEE10policy1000ElNS7_10__identityESG_JSH_EEEvT0_iT1_T2_DpNS2_10kernel_argIT3_EE_param_1];
	cvta.to.global.u64 	%rd1, %rd17;
	cvta.to.global.u64 	%rd2, %rd16;
	cvta.to.global.u64 	%rd3, %rd15;
	shl.b32 	%r44, %r43, 7;
	mov.u32 	%r45, %ctaid.x;
	cvt.u64.u32 	%rd18, %r45;
	cvt.s64.s32 	%rd19, %r44;
	mul.lo.s64 	%rd4, %rd19, %rd18;
	sub.s64 	%rd20, %rd14, %rd4;
	min.s64 	%rd21, %rd20, %rd19;
	cvt.u32.u64 	%r1, %rd21;
	shl.b64 	%rd22, %rd4, 2;
	add.s64 	%rd5, %rd2, %rd22;
	add.s64 	%rd6, %rd1, %rd22;
	setp.eq.s32 	%p1, %r44, %r1;
	@%p1 bra 	$L__BB6_42;
	setp.lt.s32 	%p2, %r43, 1;
	@%p2 bra 	$L__BB6_55;
	mov.u32 	%r2, %tid.x;
	and.b32  	%r3, %r43, 7;
	setp.lt.u32 	%p3, %r43, 8;
	mov.b32 	%r74, 0;
	@%p3 bra 	$L__BB6_21;
	and.b32  	%r74, %r43, 2147483640;
	mov.b32 	%r68, 0;
$L__BB6_4:
	.pragma "nounroll";
	shl.b32 	%r48, %r68, 7;
	add.s32 	%r15, %r48, %r2;
	setp.ge.s32 	%p4, %r15, %r1;
	@%p4 bra 	$L__BB6_6;
	mul.wide.u32 	%rd23, %r15, 4;
	add.s64 	%rd24, %rd5, %rd23;
	ld.global.f32 	%f1, [%rd24];
	cvt.rzi.s64.f32 	%rd25, %f1;
	shl.b64 	%rd26, %rd25, 2;
	add.s64 	%rd27, %rd3, %rd26;
	add.s64 	%rd28, %rd6, %rd23;
	ld.global.f32 	%f2, [%rd27];
	st.global.f32 	[%rd28], %f2;
$L__BB6_6:
	add.s32 	%r49, %r15, 128;
	setp.ge.s32 	%p5, %r49, %r1;
	mul.wide.s32 	%rd29, %r49, 4;
	add.s64 	%rd10, %rd5, %rd29;
	add.s64 	%rd11, %rd6, %rd29;
	@%p5 bra 	$L__BB6_8;
	ld.global.f32 	%f3, [%rd10];
	cvt.rzi.s64.f32 	%rd30, %f3;
	shl.b64 	%rd31, %rd30, 2;
	add.s64 	%rd32, %rd3, %rd31;
	ld.global.f32 	%f4, [%rd32];
	st.global.f32 	[%rd11], %f4;
$L__BB6_8:
	add.s32 	%r50, %r15, 256;
	setp.ge.s32 	%p6, %r50, %r1;
	@%p6 bra 	$L__BB6_10;
	ld.global.f32 	%f5, [%rd10+512];
	cvt.rzi.s64.f32 	%rd33, %f5;
	shl.b64 	%rd34, %rd33, 2;
	add.s64 	%rd35, %rd3, %rd34;
	ld.global.f32 	%f6, [%rd35];
	st.global.f32 	[%rd11+512], %f6;
$L__BB6_10:
	add.s32 	%r51, %r15, 384;
	setp.ge.s32 	%p7, %r51, %r1;
	@%p7 bra 	$L__BB6_12;
	ld.global.f32 	%f7, [%rd10+1024];
	cvt.rzi.s64.f32 	%rd36, %f7;
	shl.b64 	%rd37, %rd36, 2;
	add.s64 	%rd38, %rd3, %rd37;
	ld.global.f32 	%f8, [%rd38];
	st.global.f32 	[%rd11+1024], %f8;
$L__BB6_12:
	add.s32 	%r52, %r15, 512;
	setp.ge.s32 	%p8, %r52, %r1;
	@%p8 bra 	$L__BB6_14;
	ld.global.f32 	%f9, [%rd10+1536];
	cvt.rzi.s64.f32 	%rd39, %f9;
	shl.b64 	%rd40, %rd39, 2;
	add.s64 	%rd41, %rd3, %rd40;
	ld.global.f32 	%f10, [%rd41];
	st.global.f32 	[%rd11+1536], %f10;
$L__BB6_14:
	add.s32 	%r53, %r15, 640;
	setp.ge.s32 	%p9, %r53, %r1;
	@%p9 bra 	$L__BB6_16;
	ld.global.f32 	%f11, [%rd10+2048];
	cvt.rzi.s64.f32 	%rd42, %f11;
	shl.b64 	%rd43, %rd42, 2;
	add.s64 	%rd44, %rd3, %rd43;
	ld.global.f32 	%f12, [%rd44];
	st.global.f32 	[%rd11+2048], %f12;
$L__BB6_16:
	add.s32 	%r54, %r15, 768;
	setp.ge.s32 	%p10, %r54, %r1;
	@%p10 bra 	$L__BB6_18;
	ld.global.f32 	%f13, [%rd10+2560];
	cvt.rzi.s64.f32 	%rd45, %f13;
	shl.b64 	%rd46, %rd45, 2;
	add.s64 	%rd47, %rd3, %rd46;
	ld.global.f32 	%f14, [%rd47];
	st.global.f32 	[%rd11+2560], %f14;
$L__BB6_18:
	add.s32 	%r55, %r15, 896;
	setp.ge.s32 	%p11, %r55, %r1;
	@%p11 bra 	$L__BB6_20;
	ld.global.f32 	%f15, [%rd10+3072];
	cvt.rzi.s64.f32 	%rd48, %f15;
	shl.b64 	%rd49, %rd48, 2;
	add.s64 	%rd50, %rd3, %rd49;
	ld.global.f32 	%f16, [%rd50];
	st.global.f32 	[%rd11+3072], %f16;
$L__BB6_20:
	add.s32 	%r68, %r68, 8;
	setp.eq.s32 	%p12, %r68, %r74;
	@%p12 bra 	$L__BB6_21;
	bra.uni 	$L__BB6_4;
$L__BB6_21:
	setp.eq.s32 	%p13, %r3, 0;
	@%p13 bra 	$L__BB6_55;
	and.b32  	%r31, %r43, 3;
	setp.lt.u32 	%p14, %r3, 4;
	@%p14 bra 	$L__BB6_32;
	shl.b32 	%r56, %r74, 7;
	add.s32 	%r32, %r56, %r2;
	setp.ge.s32 	%p15, %r32, %r1;
	@%p15 bra 	$L__BB6_25;
	mul.wide.s32 	%rd51, %r32, 4;
	add.s64 	%rd52, %rd5, %rd51;
	ld.global.f32 	%f17, [%rd52];
	cvt.rzi.s64.f32 	%rd53, %f17;
	shl.b64 	%rd54, %rd53, 2;
	add.s64 	%rd55, %rd3, %rd54;
	add.s64 	%rd56, %rd6, %rd51;
	ld.global.f32 	%f18, [%rd55];
	st.global.f32 	[%rd56], %f18;
$L__BB6_25:
	add.s32 	%r33, %r32, 128;
	setp.ge.s32 	%p16, %r33, %r1;
	@%p16 bra 	$L__BB6_27;
	mul.wide.s32 	%rd57, %r33, 4;
	add.s64 	%rd58, %rd5, %rd57;
	ld.global.f32 	%f19, [%rd58];
	cvt.rzi.s64.f32 	%rd59, %f19;
	shl.b64 	%rd60, %rd59, 2;
	add.s64 	%rd61, %rd3, %rd60;
	add.s64 	%rd62, %rd6, %rd57;
	ld.global.f32 	%f20, [%rd61];
	st.global.f32 	[%rd62], %f20;
$L__BB6_27:
	add.s32 	%r34, %r32, 256;
	setp.ge.s32 	%p17, %r34, %r1;
	@%p17 bra 	$L__BB6_29;
	mul.wide.s32 	%rd63, %r34, 4;
	add.s64 	%rd64, %rd5, %rd63;
	ld.global.f32 	%f21, [%rd64];
	cvt.rzi.s64.f32 	%rd65, %f21;
	shl.b64 	%rd66, %rd65, 2;
	add.s64 	%rd67, %rd3, %rd66;
	add.s64 	%rd68, %rd6, %rd63;
	ld.global.f32 	%f22, [%rd67];
	st.global.f32 	[%rd68], %f22;
$L__BB6_29:
	add.s32 	%r35, %r32, 384;
	setp.ge.s32 	%p18, %r35, %r1;
	@%p18 bra 	$L__BB6_31;
	mul.wide.s32 	%rd69, %r35, 4;
	add.s64 	%rd70, %rd5, %rd69;
	ld.global.f32 	%f23, [%rd70];
	cvt.rzi.s64.f32 	%rd71, %f23;
	shl.b64 	%rd72, %rd71, 2;
	add.s64 	%rd73, %rd3, %rd72;
	add.s64 	%rd74, %rd6, %rd69;
	ld.global.f32 	%f24, [%rd73];
	st.global.f32 	[%rd74], %f24;
$L__BB6_31:
	add.s32 	%r74, %r74, 4;
$L__BB6_32:
	setp.eq.s32 	%p19, %r31, 0;
	@%p19 bra 	$L__BB6_55;
	setp.eq.s32 	%p20, %r31, 1;
	@%p20 bra 	$L__BB6_39;
	shl.b32 	%r57, %r74, 7;
	add.s32 	%r38, %r57, %r2;
	setp.ge.s32 	%p21, %r38, %r1;
	@%p21 bra 	$L__BB6_36;
	mul.wide.s32 	%rd75, %r38, 4;
	add.s64 	%rd76, %rd5, %rd75;
	ld.global.f32 	%f25, [%rd76];
	cvt.rzi.s64.f32 	%rd77, %f25;
	shl.b64 	%rd78, %rd77, 2;
	add.s64 	%rd79, %rd3, %rd78;
	add.s64 	%rd80, %rd6, %rd75;
	ld.global.f32 	%f26, [%rd79];
	st.global.f32 	[%rd80], %f26;
$L__BB6_36:
	add.s32 	%r39, %r38, 128;
	setp.ge.s32 	%p22, %r39, %r1;
	@%p22 bra 	$L__BB6_38;
	mul.wide.s32 	%rd81, %r39, 4;
	add.s64 	%rd82, %rd5, %rd81;
	ld.global.f32 	%f27, [%rd82];
	cvt.rzi.s64.f32 	%rd83, %f27;
	shl.b64 	%rd84, %rd83, 2;
	add.s64 	%rd85, %rd3, %rd84;
	add.s64 	%rd86, %rd6, %rd81;
	ld.global.f32 	%f28, [%rd85];
	st.global.f32 	[%rd86], %f28;
$L__BB6_38:
	add.s32 	%r74, %r74, 2;
$L__BB6_39:
	and.b32  	%r58, %r43, 1;
	setp.eq.b32 	%p23, %r58, 1;
	not.pred 	%p24, %p23;
	@%p24 bra 	$L__BB6_55;
	shl.b32 	%r59, %r74, 7;
	add.s32 	%r42, %r59, %r2;
	setp.ge.s32 	%p25, %r42, %r1;
	@%p25 bra 	$L__BB6_55;
	mul.wide.s32 	%rd87, %r42, 4;
	add.s64 	%rd88, %rd5, %rd87;
	ld.global.f32 	%f29, [%rd88];
	cvt.rzi.s64.f32 	%rd89, %f29;
	shl.b64 	%rd90, %rd89, 2;
	add.s64 	%rd91, %rd3, %rd90;
	add.s64 	%rd92, %rd6, %rd87;
	ld.global.f32 	%f30, [%rd91];
	st.global.f32 	[%rd92], %f30;
	bra.uni 	$L__BB6_55;
$L__BB6_42:
	setp.lt.s32 	%p26, %r43, 1;
	@%p26 bra 	$L__BB6_55;
	mov.u32 	%r5, %tid.x;
	and.b32  	%r6, %r43, 15;
	setp.lt.u32 	%p27, %r43, 16;
	mov.b32 	%r70, 0;
	@%p27 bra 	$L__BB6_46;
	and.b32  	%r70, %r43, 2147483632;
	neg.s32 	%r67, %r70;
	add.s32 	%r66, %r5, 1152;
	mul.wide.u32 	%rd196, %r5, 4;
$L__BB6_45:
	.pragma "nounroll";
	mul.wide.s32 	%rd93, %r66, 4;
	add.s64 	%rd94, %rd93, 1536;
	add.s64 	%rd95, %rd5, %rd196;
	ld.global.f32 	%f31, [%rd95];
	cvt.rzi.s64.f32 	%rd96, %f31;
	shl.b64 	%rd97, %rd96, 2;
	add.s64 	%rd98, %rd3, %rd97;
	add.s64 	%rd99, %rd6, %rd196;
	ld.global.f32 	%f32, [%rd98];
	st.global.f32 	[%rd99], %f32;
	ld.global.f32 	%f33, [%rd95+512];
	cvt.rzi.s64.f32 	%rd100, %f33;
	shl.b64 	%rd101, %rd100, 2;
	add.s64 	%rd102, %rd3, %rd101;
	ld.global.f32 	%f34, [%rd102];
	st.global.f32 	[%rd99+512], %f34;
	ld.global.f32 	%f35, [%rd95+1024];
	cvt.rzi.s64.f32 	%rd103, %f35;
	shl.b64 	%rd104, %rd103, 2;
	add.s64 	%rd105, %rd3, %rd104;
	ld.global.f32 	%f36, [%rd105];
	st.global.f32 	[%rd99+1024], %f36;
	ld.global.f32 	%f37, [%rd95+1536];
	cvt.rzi.s64.f32 	%rd106, %f37;
	shl.b64 	%rd107, %rd106, 2;
	add.s64 	%rd108, %rd3, %rd107;
	ld.global.f32 	%f38, [%rd108];
	st.global.f32 	[%rd99+1536], %f38;
	ld.global.f32 	%f39, [%rd95+2048];
	cvt.rzi.s64.f32 	%rd109, %f39;
	shl.b64 	%rd110, %rd109, 2;
	add.s64 	%rd111, %rd3, %rd110;
	ld.global.f32 	%f40, [%rd111];
	st.global.f32 	[%rd99+2048], %f40;
	ld.global.f32 	%f41, [%rd95+2560];
	cvt.rzi.s64.f32 	%rd112, %f41;
	shl.b64 	%rd113, %rd112, 2;
	add.s64 	%rd114, %rd3, %rd113;
	ld.global.f32 	%f42, [%rd114];
	st.global.f32 	[%rd99+2560], %f42;
	ld.global.f32 	%f43, [%rd95+3072];
	cvt.rzi.s64.f32 	%rd115, %f43;
	shl.b64 	%rd116, %rd115, 2;
	add.s64 	%rd117, %rd3, %rd116;
	ld.global.f32 	%f44, [%rd117];
	st.global.f32 	[%rd99+3072], %f44;
	ld.global.f32 	%f45, [%rd95+3584];
	cvt.rzi.s64.f32 	%rd118, %f45;
	shl.b64 	%rd119, %rd118, 2;
	add.s64 	%rd120, %rd3, %rd119;
	ld.global.f32 	%f46, [%rd120];
	st.global.f32 	[%rd99+3584], %f46;
	ld.global.f32 	%f47, [%rd95+4096];
	cvt.rzi.s64.f32 	%rd121, %f47;
	shl.b64 	%rd122, %rd121, 2;
	add.s64 	%rd123, %rd3, %rd122;
	ld.global.f32 	%f48, [%rd123];
	st.global.f32 	[%rd99+4096], %f48;
	add.s64 	%rd124, %rd5, %rd94;
	ld.global.f32 	%f49, [%rd124+-1536];
	cvt.rzi.s64.f32 	%rd125, %f49;
	shl.b64 	%rd126, %rd125, 2;
	add.s64 	%rd127, %rd3, %rd126;
	add.s64 	%rd128, %rd6, %rd94;
	ld.global.f32 	%f50, [%rd127];
	st.global.f32 	[%rd128+-1536], %f50;
	ld.global.f32 	%f51, [%rd124+-1024];
	cvt.rzi.s64.f32 	%rd129, %f51;
	shl.b64 	%rd130, %rd129, 2;
	add.s64 	%rd131, %rd3, %rd130;
	ld.global.f32 	%f52, [%rd131];
	st.global.f32 	[%rd128+-1024], %f52;
	ld.global.f32 	%f53, [%rd124+-512];
	cvt.rzi.s64.f32 	%rd132, %f53;
	shl.b64 	%rd133, %rd132, 2;
	add.s64 	%rd134, %rd3, %rd133;
	ld.global.f32 	%f54, [%rd134];
	st.global.f32 	[%rd128+-512], %f54;
	ld.global.f32 	%f55, [%rd124];
	cvt.rzi.s64.f32 	%rd135, %f55;
	shl.b64 	%rd136, %rd135, 2;
	add.s64 	%rd137, %rd3, %rd136;
	ld.global.f32 	%f56, [%rd137];
	st.global.f32 	[%rd128], %f56;
	ld.global.f32 	%f57, [%rd124+512];
	cvt.rzi.s64.f32 	%rd138, %f57;
	shl.b64 	%rd139, %rd138, 2;
	add.s64 	%rd140, %rd3, %rd139;
	ld.global.f32 	%f58, [%rd140];
	st.global.f32 	[%rd128+512], %f58;
	ld.global.f32 	%f59, [%rd124+1024];
	cvt.rzi.s64.f32 	%rd141, %f59;
	shl.b64 	%rd142, %rd141, 2;
	add.s64 	%rd143, %rd3, %rd142;
	ld.global.f32 	%f60, [%rd143];
	st.global.f32 	[%rd128+1024], %f60;
	ld.global.f32 	%f61, [%rd124+1536];
	cvt.rzi.s64.f32 	%rd144, %f61;
	shl.b64 	%rd145, %rd144, 2;
	add.s64 	%rd146, %rd3, %rd145;
	ld.global.f32 	%f62, [%rd146];
	st.global.f32 	[%rd128+1536], %f62;
	add.s32 	%r67, %r67, 16;
	add.s32 	%r66, %r66, 2048;
	add.s64 	%rd196, %rd196, 8192;
	setp.eq.s32 	%p28, %r67, 0;
	@%p28 bra 	$L__BB6_46;
	bra.uni 	$L__BB6_45;
$L__BB6_46:
	setp.eq.s32 	%p29, %r6, 0;
	@%p29 bra 	$L__BB6_55;
	and.b32  	%r18, %r43, 7;
	setp.lt.u32 	%p30, %r6, 8;
	@%p30 bra 	$L__BB6_49;
	shl.b32 	%r61, %r70, 7;
	add.s32 	%r62, %r61, %r5;
	mul.wide.s32 	%rd147, %r62, 4;
	add.s64 	%rd148, %rd5, %rd147;
	ld.global.f32 	%f63, [%rd148];
	cvt.rzi.s64.f32 	%rd149, %f63;
	shl.b64 	%rd150, %rd149, 2;
	add.s64 	%rd151, %rd3, %rd150;
	add.s64 	%rd152, %rd6, %rd147;
	ld.global.f32 	%f64, [%rd151];
	st.global.f32 	[%rd152], %f64;
	ld.global.f32 	%f65, [%rd148+512];
	cvt.rzi.s64.f32 	%rd153, %f65;
	shl.b64 	%rd154, %rd153, 2;
	add.s64 	%rd155, %rd3, %rd154;
	ld.global.f32 	%f66, [%rd155];
	st.global.f32 	[%rd152+512], %f66;
	ld.global.f32 	%f67, [%rd148+1024];
	cvt.rzi.s64.f32 	%rd156, %f67;
	shl.b64 	%rd157, %rd156, 2;
	add.s64 	%rd158, %rd3, %rd157;
	ld.global.f32 	%f68, [%rd158];
	st.global.f32 	[%rd152+1024], %f68;
	ld.global.f32 	%f69, [%rd148+1536];
	cvt.rzi.s64.f32 	%rd159, %f69;
	shl.b64 	%rd160, %rd159, 2;
	add.s64 	%rd161, %rd3, %rd160;
	ld.global.f32 	%f70, [%rd161];
	st.global.f32 	[%rd152+1536], %f70;
	ld.global.f32 	%f71, [%rd148+2048];
	cvt.rzi.s64.f32 	%rd162, %f71;
	shl.b64 	%rd163, %rd162, 2;
	add.s64 	%rd164, %rd3, %rd163;
	ld.global.f32 	%f72, [%rd164];
	st.global.f32 	[%rd152+2048], %f72;
	ld.global.f32 	%f73, [%rd148+2560];
	cvt.rzi.s64.f32 	%rd165, %f73;
	shl.b64 	%rd166, %rd165, 2;
	add.s64 	%rd167, %rd3, %rd166;
	ld.global.f32 	%f74, [%rd167];
	st.global.f32 	[%rd152+2560], %f74;
	ld.global.f32 	%f75, [%rd148+3072];
	cvt.rzi.s64.f32 	%rd168, %f75;
	shl.b64 	%rd169, %rd168, 2;
	add.s64 	%rd170, %rd3, %rd169;
	ld.global.f32 	%f76, [%rd170];
	st.global.f32 	[%rd152+3072], %f76;
	ld.global.f32 	%f77, [%rd148+3584];
	cvt.rzi.s64.f32 	%rd171, %f77;
	shl.b64 	%rd172, %rd171, 2;
	add.s64 	%rd173, %rd3, %rd172;
	ld.global.f32 	%f78, [%rd173];
	st.global.f32 	[%rd152+3584], %f78;
	add.s32 	%r70, %r70, 8;
$L__BB6_49:
	setp.eq.s32 	%p31, %r18, 0;
	@%p31 bra 	$L__BB6_55;
	and.b32  	%r21, %r43, 3;
	setp.lt.u32 	%p32, %r18, 4;
	@%p32 bra 	$L__BB6_52;
	shl.b32 	%r63, %r70, 7;
	add.s32 	%r64, %r63, %r5;
	mul.wide.s32 	%rd174, %r64, 4;
	add.s64 	%rd175, %rd5, %rd174;
	ld.global.f32 	%f79, [%rd175];
	cvt.rzi.s64.f32 	%rd176, %f79;
	shl.b64 	%rd177, %rd176, 2;
	add.s64 	%rd178, %rd3, %rd177;
	add.s64 	%rd179, %rd6, %rd174;
	ld.global.f32 	%f80, [%rd178];
	st.global.f32 	[%rd179], %f80;
	ld.global.f32 	%f81, [%rd175+512];
	cvt.rzi.s64.f32 	%rd180, %f81;
	shl.b64 	%rd181, %rd180, 2;
	add.s64 	%rd182, %rd3, %rd181;
	ld.global.f32 	%f82, [%rd182];
	st.global.f32 	[%rd179+512], %f82;
	ld.global.f32 	%f83, [%rd175+1024];
	cvt.rzi.s64.f32 	%rd183, %f83;
	shl.b64 	%rd184, %rd183, 2;
	add.s64 	%rd185, %rd3, %rd184;
	ld.global.f32 	%f84, [%rd185];
	st.global.f32 	[%rd179+1024], %f84;
	ld.global.f32 	%f85, [%rd175+1536];
	cvt.rzi.s64.f32 	%rd186, %f85;
	shl.b64 	%rd187, %rd186, 2;
	add.s64 	%rd188, %rd3, %rd187;
	ld.global.f32 	%f86, [%rd188];
	st.global.f32 	[%rd179+1536], %f86;
	add.s32 	%r70, %r70, 4;
$L__BB6_52:
	setp.eq.s32 	%p33, %r21, 0;
	@%p33 bra 	$L__BB6_55;
	shl.b32 	%r65, %r70, 7;
	add.s32 	%r73, %r5, %r65;
	neg.s32 	%r72, %r21;
$L__BB6_54:
	.pragma "nounroll";
	mul.wide.s32 	%rd190, %r73, 4;
	add.s64 	%rd191, %rd6, %rd190;
	add.s64 	%rd192, %rd5, %rd190;
	ld.global.f32 	%f87, [%rd192];
	cvt.rzi.s64.f32 	%rd193, %f87;
	shl.b64 	%rd194, %rd193, 2;
	add.s64 	%rd195, %rd3, %rd194;
	ld.global.f32 	%f88, [%rd195];
	st.global.f32 	[%rd191], %f88;
	add.s32 	%r73, %r73, 128;
	add.s32 	%r72, %r72, 1;
	setp.eq.s32 	%p34, %r72, 0;
	@%p34 bra 	$L__BB6_55;
	bra.uni 	$L__BB6_54;
$L__BB6_55:
	ret;

}
	// .globl	_ZN3cub18CUB_300001_SM_10006detail9transform16transform_kernelINS2_10policy_hubILb1EN4cuda3std3__45tupleIJN6thrust24THRUST_300001_SM_1000_NS6detail15normal_iteratorINSA_10device_ptrIfEEEESF_EEEE10policy1000Ei3funSF_JPfSK_EEEvT0_iT1_T2_DpNS2_10kernel_argIT3_EE
.visible .entry _ZN3cub18CUB_300001_SM_10006detail9transform16transform_kernelINS2_10policy_hubILb1EN4cuda3std3__45tupleIJN6thrust24THRUST_300001_SM_1000_NS6detail15normal_iteratorINSA_10device_ptrIfEEEESF_EEEE10policy1000Ei3funSF_JPfSK_EEEvT0_iT1_T2_DpNS2_10kernel_argIT3_EE(
	.param .u32 _ZN3cub18CUB_300001_SM_10006detail9transform16transform_kernelINS2_10policy_hubILb1EN4cuda3std3__45tupleIJN6thrust24THRUST_300001_SM_1000_NS6detail15normal_iteratorINSA_10device_ptrIfEEEESF_EEEE10policy1000Ei3funSF_JPfSK_EEEvT0_iT1_T2_DpNS2_10kernel_argIT3_EE_param_0,
	.param .u32 _ZN3cub18CUB_300001_SM_10006detail9transform16transform_kernelINS2_10policy_hubILb1EN4cuda3std3__45tupleIJN6thrust24THRUST_300001_SM_1000_NS6detail15normal_iteratorINSA_10device_ptrIfEEEESF_EEEE10policy1000Ei3funSF_JPfSK_EEEvT0_iT1_T2_DpNS2_10kernel_argIT3_EE_param_1,
	.param .align 4 .b8 _ZN3cub18CUB_300001_SM_10006detail9transform16transform_kernelINS2_10policy_hubILb1EN4cuda3std3__45tupleIJN6thrust24THRUST_300001_SM_1000_NS6detail15normal_iteratorINSA_10device_ptrIfEEEESF_EEEE10policy1000Ei3funSF_JPfSK_EEEvT0_iT1_T2_DpNS2_10kernel_argIT3_EE_param_2[4],
	.param .align 8 .b8 _ZN3cub18CUB_300001_SM_10006detail9transform16transform_kernelINS2_10policy_hubILb1EN4cuda3std3__45tupleIJN6thrust24THRUST_300001_SM_1000_NS6detail15normal_iteratorINSA_10device_ptrIfEEEESF_EEEE10policy1000Ei3funSF_JPfSK_EEEvT0_iT1_T2_DpNS2_10kernel_argIT3_EE_param_3[8],
	.param .align 8 .b8 _ZN3cub18CUB_300001_SM_10006detail9transform16transform_kernelINS2_10policy_hubILb1EN4cuda3std3__45tupleIJN6thrust24THRUST_300001_SM_1000_NS6detail15normal_iteratorINSA_10device_ptrIfEEEESF_EEEE10policy1000Ei3funSF_JPfSK_EEEvT0_iT1_T2_DpNS2_10kernel_argIT3_EE_param_4[16],
	.param .align 8 .b8 _ZN3cub18CUB_300001_SM_10006detail9transform16transform_kernelINS2_10policy_hubILb1EN4cuda3std3__45tupleIJN6thrust24THRUST_300001_SM_1000_NS6detail15normal_iteratorINSA_10device_ptrIfEEEESF_EEEE10policy1000Ei3funSF_JPfSK_EEEvT0_iT1_T2_DpNS2_10kernel_argIT3_EE_param_5[16]
)
.maxntid 128
{
	.reg .pred 	%p<38>;
	.reg .b32 	%r<81>;
	.reg .b32 	%f<93>;
	.reg .b64 	%rd<97>;

	ld.param.f32 	%f2, [_ZN3cub18CUB_300001_SM_10006detail9transform16transform_kernelINS2_10policy_hubILb1EN4cuda3std3__45tupleIJN6thrust24THRUST_300001_SM_1000_NS6detail15normal_iteratorINSA_10device_ptrIfEEEESF_EEEE10policy1000Ei3funSF_JPfSK_EEEvT0_iT1_T2_DpNS2_10kernel_argIT3_EE_param_2];
	ld.param.u32 	%r45, [_ZN3cub18CUB_300001_SM_10006detail9transform16transform_kernelINS2_10policy_hubILb1EN4cuda3std3__45tupleIJN6thrust24THRUST_300001_SM_1000_NS6detail15normal_iteratorINSA_10device_ptrIfEEEESF_EEEE10policy1000Ei3funSF_JPfSK_EEEvT0_iT1_T2_DpNS2_10kernel_argIT3_EE_param_0];
	ld.param.u64 	%rd27, [_ZN3cub18CUB_300001_SM_10006detail9transform16transform_kernelINS2_10policy_hubILb1EN4cuda3std3__45tupleIJN6thrust24THRUST_300001_SM_1000_NS6detail15normal_iteratorINSA_10device_ptrIfEEEESF_EEEE10policy1000Ei3funSF_JPfSK_EEEvT0_iT1_T2_DpNS2_10kernel_argIT3_EE_param_5];
	ld.param.u64 	%rd25, [_ZN3cub18CUB_300001_SM_10006detail9transform16transform_kernelINS2_10policy_hubILb1EN4cuda3std3__45tupleIJN6thrust24THRUST_300001_SM_1000_NS6detail15normal_iteratorINSA_10device_ptrIfEEEESF_EEEE10policy1000Ei3funSF_JPfSK_EEEvT0_iT1_T2_DpNS2_10kernel_argIT3_EE_param_4];
	ld.param.u64 	%rd29, [_ZN3cub18CUB_300001_SM_10006detail9transform16transform_kernelINS2_10policy_hubILb1EN4cuda3std3__45tupleIJN6thrust24THRUST_300001_SM_1000_NS6detail15normal_iteratorINSA_10device_ptrIfEEEESF_EEEE10policy1000Ei3funSF_JPfSK_EEEvT0_iT1_T2_DpNS2_10kernel_argIT3_EE_param_3];
	ld.param.u32 	%r44, [_ZN3cub18CUB_300001_SM_10006detail9transform16transform_kernelINS2_10policy_hubILb1EN4cuda3std3__45tupleIJN6thrust24THRUST_300001_SM_1000_NS6detail15normal_iteratorINSA_10device_ptrIfEEEESF_EEEE10policy1000Ei3funSF_JPfSK_EEEvT0_iT1_T2_DpNS2_10kernel_argIT3_EE_param_1];
	cvta.to.global.u64 	%rd1, %rd29;
	cvta.to.global.u64 	%rd2, %rd25;
	cvta.to.global.u64 	%rd3, %rd27;
	shl.b32 	%r1, %r44, 7;
	mov.u32 	%r46, %ctaid.x;
	mul.lo.s32 	%r2, %r1, %r46;
	sub.s32 	%r3, %r45, %r2;
	min.s32 	%r4, %r1, %r3;
	shl.b32 	%r5, %r4, 2;
	mov.u32 	%r6, %tid.x;
	shl.b32 	%r71, %r6, 7;
	setp.ge.s32 	%p1, %r71, %r5;
	@%p1 bra 	$L__BB7_5;
	mul.wide.u32 	%rd4, %r6, 128;
	add.s64 	%rd30, %rd2, %rd4;
	mul.wide.s32 	%rd5, %r2, 4;
	add.s64 	%rd94, %rd30, %rd5;
	mov.u32 	%r70, %r71;
$L__BB7_2:
	.pragma "nounroll";
	// begin inline asm
	prefetch.global.L2 [%rd94];
	// end inline asm
	add.s32 	%r70, %r70, 16384;
	add.s64 	%rd94, %rd94, 16384;
	setp.lt.s32 	%p2, %r70, %r5;
	@%p2 bra 	$L__BB7_2;
	add.s64 	%rd32, %rd3, %rd4;
	add.s64 	%rd95, %rd32, %rd5;
$L__BB7_4:
	.pragma "nounroll";
	// begin inline asm
	prefetch.global.L2 [%rd95];
	// end inline asm
	add.s32 	%r71, %r71, 16384;
	add.s64 	%rd95, %rd95, 16384;
	setp.lt.s32 	%p3, %r71, %r5;
	@%p3 bra 	$L__BB7_4;
$L__BB7_5:
	mul.wide.s32 	%rd96, %r2, 4;
	add.s64 	%rd12, %rd2, %rd96;
	add.s64 	%rd13, %rd3, %rd96;
	add.s64 	%rd14, %rd1, %rd96;
	setp.gt.s32 	%p4, %r1, %r3;
	@%p4 bra 	$L__BB7_18;
	setp.lt.s32 	%p5, %r44, 1;
	@%p5 bra 	$L__BB7_59;
	and.b32  	%r12, %r44, 7;
	setp.lt.u32 	%p6, %r44, 8;
	mov.b32 	%r79, 0;
	@%p6 bra 	$L__BB7_10;
	and.b32  	%r48, %r44, 2147483640;
	neg.s32 	%r73, %r48;
	mul.wide.u32 	%rd35, %r6, 4;
	add.s64 	%rd15, %rd1, %rd35;
	add.s64 	%rd36, %rd96, 1536;
	add.s64 	%rd17, %rd2, %rd36;
	add.s32 	%r72, %r6, 128;
	add.s64 	%rd18, %rd3, %rd36;
	add.s64 	%rd19, %rd1, %rd36;
$L__BB7_9:
	.pragma "nounroll";
	and.b32  	%r79, %r44, 2147483640;
	mul.wide.s32 	%rd37, %r72, 4;
	add.s64 	%rd38, %rd17, %rd37;
	add.s64 	%rd39, %rd18, %rd37;
	add.s64 	%rd40, %rd19, %rd37;
	cvta.to.global.u64 	%rd41, %rd25;
	mul.wide.u32 	%rd42, %r6, 4;
	add.s64 	%rd43, %rd41, %rd42;
	add.s64 	%rd44, %rd43, %rd96;
	ld.global.f32 	%f3, [%rd44];
	cvta.to.global.u64 	%rd45, %rd27;
	add.s64 	%rd46, %rd45, %rd42;
	add.s64 	%rd47, %rd46, %rd96;
	ld.global.f32 	%f4, [%rd47];
	fma.rn.f32 	%f5, %f2, %f3, %f4;
	add.s64 	%rd48, %rd15, %rd96;
	st.global.f32 	[%rd48], %f5;
	ld.global.f32 	%f6, [%rd38+-1536];
	ld.global.f32 	%f7, [%rd39+-1536];
	fma.rn.f32 	%f8, %f2, %f6, %f7;
	st.global.f32 	[%rd40+-1536], %f8;
	ld.global.f32 	%f9, [%rd38+-1024];
	ld.global.f32 	%f10, [%rd39+-1024];
	fma.rn.f32 	%f11, %f2, %f9, %f10;
	st.global.f32 	[%rd40+-1024], %f11;
	ld.global.f32 	%f12, [%rd38+-512];
	ld.global.f32 	%f13, [%rd39+-512];
	fma.rn.f32 	%f14, %f2, %f12, %f13;
	st.global.f32 	[%rd40+-512], %f14;
	ld.global.f32 	%f15, [%rd38];
	ld.global.f32 	%f16, [%rd39];
	fma.rn.f32 	%f17, %f2, %f15, %f16;
	st.global.f32 	[%rd40], %f17;
	ld.global.f32 	%f18, [%rd38+512];
	ld.global.f32 	%f19, [%rd39+512];
	fma.rn.f32 	%f20, %f2, %f18, %f19;
	st.global.f32 	[%rd40+512], %f20;
	ld.global.f32 	%f21, [%rd38+1024];
	ld.global.f32 	%f22, [%rd39+1024];
	fma.rn.f32 	%f23, %f2, %f21, %f22;
	st.global.f32 	[%rd40+1024], %f23;
	ld.global.f32 	%f24, [%rd38+1536];
	ld.global.f32 	%f25, [%rd39+1536];
	fma.rn.f32 	%f26, %f2, %f24, %f25;
	st.global.f32 	[%rd40+1536], %f26;
	add.s32 	%r73, %r73, 8;
	add.s64 	%rd96, %rd96, 4096;
	add.s32 	%r72, %r72, 1024;
	setp.eq.s32 	%p7, %r73, 0;
	@%p7 bra 	$L__BB7_10;
	bra.uni 	$L__BB7_9;
$L__BB7_10:
	setp.eq.s32 	%p8, %r12, 0;
	@%p8 bra 	$L__BB7_59;
	and.b32  	%r39, %r44, 3;
	setp.lt.u32 	%p9, %r12, 4;
	@%p9 bra 	$L__BB7_13;
	shl.b32 	%r49, %r79, 7;
	add.s32 	%r50, %r49, %r6;
	mul.wide.s32 	%rd49, %r50, 4;
	add.s64 	%rd50, %rd12, %rd49;
	ld.global.f32 	%f27, [%rd50];
	add.s64 	%rd51, %rd13, %rd49;
	ld.global.f32 	%f28, [%rd51];
	fma.rn.f32 	%f29, %f2, %f27, %f28;
	add.s64 	%rd52, %rd14, %rd49;
	st.global.f32 	[%rd52], %f29;
	ld.global.f32 	%f30, [%rd50+512];
	ld.global.f32 	%f31, [%rd51+512];
	fma.rn.f32 	%f32, %f2, %f30, %f31;
	st.global.f32 	[%rd52+512], %f32;
	ld.global.f32 	%f33, [%rd50+1024];
	ld.global.f32 	%f34, [%rd51+1024];
	fma.rn.f32 	%f35, %f2, %f33, %f34;
	st.global.f32 	[%rd52+1024], %f35;
	ld.global.f32 	%f36, [%rd50+1536];
	ld.global.f32 	%f37, [%rd51+1536];
	fma.rn.f32 	%f38, %f2, %f36, %f37;
	st.global.f32 	[%rd52+1536], %f38;
	add.s32 	%r79, %r79, 4;
$L__BB7_13:
	setp.eq.s32 	%p10, %r39, 0;
	@%p10 bra 	$L__BB7_59;
	setp.eq.s32 	%p11, %r39, 1;
	@%p11 bra 	$L__BB7_16;
	shl.b32 	%r51, %r79, 7;
	add.s32 	%r52, %r51, %r6;
	mul.wide.s32 	%rd53, %r52, 4;
	add.s64 	%rd54, %rd12, %rd53;
	ld.global.f32 	%f39, [%rd54];
	add.s64 	%rd55, %rd13, %rd53;
	ld.global.f32 	%f40, [%rd55];
	fma.rn.f32 	%f41, %f2, %f39, %f40;
	add.s64 	%rd56, %rd14, %rd53;
	st.global.f32 	[%rd56], %f41;
	ld.global.f32 	%f42, [%rd54+512];
	ld.global.f32 	%f43, [%rd55+512];
	fma.rn.f32 	%f44, %f2, %f42, %f43;
	st.global.f32 	[%rd56+512], %f44;
	add.s32 	%r79, %r79, 2;
$L__BB7_16:
	and.b32  	%r53, %r44, 1;
	setp.eq.b32 	%p12, %r53, 1;
	not.pred 	%p13, %p12;
	@%p13 bra 	$L__BB7_59;
	shl.b32 	%r54, %r79, 7;
	add.s32 	%r55, %r54, %r6;
	mul.wide.s32 	%rd57, %r55, 4;
	add.s64 	%rd58, %rd12, %rd57;
	ld.global.f32 	%f45, [%rd58];
	add.s64 	%rd59, %rd13, %rd57;
	ld.global.f32 	%f46, [%rd59];
	fma.rn.f32 	%f47, %f2, %f45, %f46;
	add.s64 	%rd60, %rd14, %rd57;
	st.global.f32 	[%rd60], %f47;
	bra.uni 	$L__BB7_59;
$L__BB7_18:
	setp.lt.s32 	%p14, %r44, 1;
	@%p14 bra 	$L__BB7_59;
	and.b32  	%r15, %r44, 7;
	setp.lt.u32 	%p15, %r44, 8;
	mov.b32 	%r75, 0;
	@%p15 bra 	$L__BB7_38;
	and.b32  	%r75, %r44, 2147483640;
	mov.b32 	%r74, 0;
$L__BB7_21:
	.pragma "nounroll";
	shl.b32 	%r58, %r74, 7;
	add.s32 	%r23, %r58, %r6;
	setp.ge.s32 	%p16, %r23, %r4;
	@%p16 bra 	$L__BB7_23;
	mul.wide.u32 	%rd61, %r23, 4;
	add.s64 	%rd62, %rd12, %rd61;
	ld.global.f32 	%f48, [%rd62];
	add.s64 	%rd63, %rd13, %rd61;
	ld.global.f32 	%f49, [%rd63];
	fma.rn.f32 	%f50, %f2, %f48, %f49;
	add.s64 	%rd64, %rd14, %rd61;
	st.global.f32 	[%rd64], %f50;
$L__BB7_23:
	add.s32 	%r59, %r23, 128;
	setp.ge.s32 	%p17, %r59, %r4;
	mul.wide.s32 	%rd65, %r59, 4;
	add.s64 	%rd22, %rd12, %rd65;
	add.s64 	%rd23, %rd13, %rd65;
	add.s64 	%rd24, %rd14, %rd65;
	@%p17 bra 	$L__BB7_25;
	ld.global.f32 	%f51, [%rd22];
	ld.global.f32 	%f52, [%rd23];
	fma.rn.f32 	%f53, %f2, %f51, %f52;
	st.global.f32 	[%rd24], %f53;
$L__BB7_25:
	add.s32 	%r60, %r23, 256;
	setp.ge.s32 	%p18, %r60, %r4;
	@%p18 bra 	$L__BB7_27;
	ld.global.f32 	%f54, [%rd22+512];
	ld.global.f32 	%f55, [%rd23+512];
	fma.rn.f32 	%f56, %f2, %f54, %f55;
	st.global.f32 	[%rd24+512], %f56;
$L__BB7_27:
	add.s32 	%r61, %r23, 384;
	setp.ge.s32 	%p19, %r61, %r4;
	@%p19 bra 	$L__BB7_29;
	ld.global.f32 	%f57, [%rd22+1024];
	ld.global.f32 	%f58, [%rd23+1024];
	fma.rn.f32 	%f59, %f2, %f57, %f58;
	st.global.f32 	[%rd24+1024], %f59;
$L__BB7_29:
	add.s32 	%r62, %r23, 512;
	setp.ge.s32 	%p20, %r62, %r4;
	@%p20 bra 	$L__BB7_31;
	ld.global.f32 	%f60, [%rd22+1536];
	ld.global.f32 	%f61, [%rd23+1536];
	fma.rn.f32 	%f62, %f2, %f60, %f61;
	st.global.f32 	[%rd24+1536], %f62;
$L__BB7_31:
	add.s32 	%r63, %r23, 640;
	setp.ge.s32 	%p21, %r63, %r4;
	@%p21 bra 	$L__BB7_33;
	ld.global.f32 	%f63, [%rd22+2048];
	ld.global.f32 	%f64, [%rd23+2048];
	fma.rn.f32 	%f65, %f2, %f63, %f64;
	st.global.f32 	[%rd24+2048], %f65;
$L__BB7_33:
	add.s32 	%r64, %r23, 768;
	setp.ge.s32 	%p22, %r64, %r4;
	@%p22 bra 	$L__BB7_35;
	ld.global.f32 	%f66, [%rd22+2560];
	ld.global.f32 	%f67, [%rd23+2560];
	fma.rn.f32 	%f68, %f2, %f66, %f67;
	st.global.f32 	[%rd24+2560], %f68;
$L__BB7_35:
	add.s32 	%r65, %r23, 896;
	setp.ge.s32 	%p23, %r65, %r4;
	@%p23 bra 	$L__BB7_37;
	ld.global.f32 	%f69, [%rd22+3072];
	ld.global.f32 	%f70, [%rd23+3072];
	fma.rn.f32 	%f71, %f2, %f69, %f70;
	st.global.f32 	[%rd24+3072], %f71;
$L__BB7_37:
	add.s32 	%r74, %r74, 8;
	setp.ne.s32 	%p24, %r74, %r75;
	@%p24 bra 	$L__BB7_21;
$L__BB7_38:
	setp.eq.s32 	%p25, %r15, 0;
	@%p25 bra 	$L__BB7_59;
	and.b32  	%r26, %r44, 3;
	setp.lt.u32 	%p26, %r15, 4;
	@%p26 bra 	$L__BB7_49;
	shl.b32 	%r66, %r75, 7;
	add.s32 	%r27, %r66, %r6;
	setp.ge.s32 	%p27, %r27, %r4;
	@%p27 bra 	$L__BB7_42;
	mul.wide.s32 	%rd66, %r27, 4;
	add.s64 	%rd67, %rd12, %rd66;
	ld.global.f32 	%f72, [%rd67];
	add.s64 	%rd68, %rd13, %rd66;
	ld.global.f32 	%f73, [%rd68];
	fma.rn.f32 	%f74, %f2, %f72, %f73;
	add.s64 	%rd69, %rd14, %rd66;
	st.global.f32 	[%rd69], %f74;
$L__BB7_42:
	add.s32 	%r28, %r27, 128;
	setp.ge.s32 	%p28, %r28, %r4;
	@%p28 bra 	$L__BB7_44;
	mul.wide.s32 	%rd70, %r28, 4;
	add.s64 	%rd71, %rd12, %rd70;
	ld.global.f32 	%f75, [%rd71];
	add.s64 	%rd72, %rd13, %rd70;
	ld.global.f32 	%f76, [%rd72];
	fma.rn.f32 	%f77, %f2, %f75, %f76;
	add.s64 	%rd73, %rd14, %rd70;
	st.global.f32 	[%rd73], %f77;
$L__BB7_44:
	add.s32 	%r29, %r27, 256;
	setp.ge.s32 	%p29, %r29, %r4;
	@%p29 bra 	$L__BB7_46;
	mul.wide.s32 	%rd74, %r29, 4;
	add.s64 	%rd75, %rd12, %rd74;
	ld.global.f32 	%f78, [%rd75];
	add.s64 	%rd76, %rd13, %rd74;
	ld.global.f32 	%f79, [%rd76];
	fma.rn.f32 	%f80, %f2, %f78, %f79;
	add.s64 	%rd77, %rd14, %rd74;
	st.global.f32 	[%rd77], %f80;
$L__BB7_46:
	add.s32 	%r30, %r27, 384;
	setp.ge.s32 	%p30, %r30, %r4;
	@%p30 bra 	$L__BB7_48;
	mul.wide.s32 	%rd78, %r30, 4;
	add.s64 	%rd79, %rd12, %rd78;
	ld.global.f32 	%f81, [%rd79];
	add.s64 	%rd80, %rd13, %rd78;
	ld.global.f32 	%f82, [%rd80];
	fma.rn.f32 	%f83, %f2, %f81, %f82;
	add.s64 	%rd81, %rd14, %rd78;
	st.global.f32 	[%rd81], %f83;
$L__BB7_48:
	add.s32 	%r75, %r75, 4;
$L__BB7_49:
	setp.eq.s32 	%p31, %r26, 0;
	@%p31 bra 	$L__BB7_59;
	setp.eq.s32 	%p32, %r26, 1;
	@%p32 bra 	$L__BB7_56;
	shl.b32 	%r67, %r75, 7;
	add.s32 	%r33, %r67, %r6;
	setp.ge.s32 	%p33, %r33, %r4;
	@%p33 bra 	$L__BB7_53;
	mul.wide.s32 	%rd82, %r33, 4;
	add.s64 	%rd83, %rd12, %rd82;
	ld.global.f32 	%f84, [%rd83];
	add.s64 	%rd84, %rd13, %rd82;
	ld.global.f32 	%f85, [%rd84];
	fma.rn.f32 	%f86, %f2, %f84, %f85;
	add.s64 	%rd85, %rd14, %rd82;
	st.global.f32 	[%rd85], %f86;
$L__BB7_53:
	add.s32 	%r34, %r33, 128;
	setp.ge.s32 	%p34, %r34, %r4;
	@%p34 bra 	$L__BB7_55;
	mul.wide.s32 	%rd86, %r34, 4;
	add.s64 	%rd87, %rd12, %rd86;
	ld.global.f32 	%f87, [%rd87];
	add.s64 	%rd88, %rd13, %rd86;
	ld.global.f32 	%f88, [%rd88];
	fma.rn.f32 	%f89, %f2, %f87, %f88;
	add.s64 	%rd89, %rd14, %rd86;
	st.global.f32 	[%rd89], %f89;
$L__BB7_55:
	add.s32 	%r75, %r75, 2;
$L__BB7_56:
	and.b32  	%r68, %r44, 1;
	setp.eq.b32 	%p35, %r68, 1;
	not.pred 	%p36, %p35;
	@%p36 bra 	$L__BB7_59;
	shl.b32 	%r69, %r75, 7;
	add.s32 	%r37, %r69, %r6;
	setp.ge.s32 	%p37, %r37, %r4;
	@%p37 bra 	$L__BB7_59;
	mul.wide.s32 	%rd90, %r37, 4;
	add.s64 	%rd91, %rd12, %rd90;
	ld.global.f32 	%f90, [%rd91];
	add.s64 	%rd92, %rd13, %rd90;
	ld.global.f32 	%f91, [%rd92];
	fma.rn.f32 	%f92, %f2, %f90, %f91;
	add.s64 	%rd93, %rd14, %rd90;
	st.global.f32 	[%rd93], %f92;
$L__BB7_59:
	ret;

}
	// .globl	_ZN3cub18CUB_300001_SM_10006detail9transform16transform_kernelINS2_10policy_hubILb1EN4cuda3std3__45tupleIJN6thrust24THRUST_300001_SM_1000_NS6detail15normal_iteratorINSA_10device_ptrIfEEEESF_EEEE10policy1000El3funSF_JPfSK_EEEvT0_iT1_T2_DpNS2_10kernel_argIT3_EE
.visible .entry _ZN3cub18CUB_300001_SM_10006detail9transform16transform_kernelINS2_10policy_hubILb1EN4cuda3std3__45tupleIJN6thrust24THRUST_300001_SM_1000_NS6detail15normal_iteratorINSA_10device_ptrIfEEEESF_EEEE10policy1000El3funSF_JPfSK_EEEvT0_iT1_T2_DpNS2_10kernel_argIT3_EE(
	.param .u64 _ZN3cub18CUB_300001_SM_10006detail9transform16transform_kernelINS2_10policy_hubILb1EN4cuda3std3__45tupleIJN6thrust24THRUST_300001_SM_1000_NS6detail15normal_iteratorINSA_10device_ptrIfEEEESF_EEEE10policy1000El3funSF_JPfSK_EEEvT0_iT1_T2_DpNS2_10kernel_argIT3_EE_param_0,
	.param .u32 _ZN3cub18CUB_300001_SM_10006detail9transform16transform_kernelINS2_10policy_hubILb1EN4cuda3std3__45tupleIJN6thrust24THRUST_300001_SM_1000_NS6detail15normal_iteratorINSA_10device_ptrIfEEEESF_EEEE10policy1000El3funSF_JPfSK_EEEvT0_iT1_T2_DpNS2_10kernel_argIT3_EE_param_1,
	.param .align 4 .b8 _ZN3cub18CUB_300001_SM_10006detail9transform16transform_kernelINS2_10policy_hubILb1EN4cuda3std3__45tupleIJN6thrust24THRUST_300001_SM_1000_NS6detail15normal_iteratorINSA_10device_ptrIfEEEESF_EEEE10policy1000El3funSF_JPfSK_EEEvT0_iT1_T2_DpNS2_10kernel_argIT3_EE_param_2[4],
	.param .align 8 .b8 _ZN3cub18CUB_300001_SM_10006detail9transform16transform_kernelINS2_10policy_hubILb1EN4cuda3std3__45tupleIJN6thrust24THRUST_300001_SM_1000_NS6detail15normal_iteratorINSA_10device_ptrIfEEEESF_EEEE10policy1000El3funSF_JPfSK_EEEvT0_iT1_T2_DpNS2_10kernel_argIT3_EE_param_3[8],
	.param .align 8 .b8 _ZN3cub18CUB_300001_SM_10006detail9transform16transform_kernelINS2_10policy_hubILb1EN4cuda3std3__45tupleIJN6thrust24THRUST_300001_SM_1000_NS6detail15normal_iteratorINSA_10device_ptrIfEEEESF_EEEE10policy1000El3funSF_JPfSK_EEEvT0_iT1_T2_DpNS2_10kernel_argIT3_EE_param_4[16],
	.param .align 8 .b8 _ZN3cub18CUB_300001_SM_10006detail9transform16transform_kernelINS2_10policy_hubILb1EN4cuda3std3__45tupleIJN6thrust24THRUST_300001_SM_1000_NS6detail15normal_iteratorINSA_10device_ptrIfEEEESF_EEEE10policy1000El3funSF_JPfSK_EEEvT0_iT1_T2_DpNS2_10kernel_argIT3_EE_param_5[16]
)
.maxntid 128
{
	.reg .pred 	%p<38>;
	.reg .b32 	%r<78>;
	.reg .b32 	%f<93>;
	.reg .b64 	%rd<103>;

	ld.param.f32 	%f2, [_ZN3cub18CUB_300001_SM_10006detail9transform16transform_kernelINS2_10policy_hubILb1EN4cuda3std3__45tupleIJN6thrust24THRUST_300001_SM_1000_NS6detail15normal_iteratorINSA_10device_ptrIfEEEESF_EEEE10policy1000El3funSF_JPfSK_EEEvT0_iT1_T2_DpNS2_10kernel_argIT3_EE_param_2];
	ld.param.u64 	%rd30, [_ZN3cub18CUB_300001_SM_10006detail9transform16transform_kernelINS2_10policy_hubILb1EN4cuda3std3__45tupleIJN6thrust24THRUST_300001_SM_1000_NS6detail15normal_iteratorINSA_10device_ptrIfEEEESF_EEEE10policy1000El3funSF_JPfSK_EEEvT0_iT1_T2_DpNS2_10kernel_argIT3_EE_param_0];
	ld.param.u64 	%rd28, [_ZN3cub18CUB_300001_SM_10006detail9transform16transform_kernelINS2_10policy_hubILb1EN4cuda3std3__45tupleIJN6thrust24THRUST_300001_SM_1000_NS6detail15normal_iteratorINSA_10device_ptrIfEEEESF_EEEE10policy1000El3funSF_JPfSK_EEEvT0_iT1_T2_DpNS2_10kernel_argIT3_EE_param_5];
	ld.param.u64 	%rd26, [_ZN3cub18CUB_300001_SM_10006detail9transform16transform_kernelINS2_10policy_hubILb1EN4cuda3std3__45tupleIJN6thrust24THRUST_300001_SM_1000_NS6detail15normal_iteratorINSA_10device_ptrIfEEEESF_EEEE10policy1000El3funSF_JPfSK_EEEvT0_iT1_T2_DpNS2_10kernel_argIT3_EE_param_4];
	ld.param.u64 	%rd31, [_ZN3cub18CUB_300001_SM_10006detail9transform16transform_kernelINS2_10policy_hubILb1EN4cuda3std3__45tupleIJN6thrust24THRUST_300001_SM_1000_NS6detail15normal_iteratorINSA_10device_ptrIfEEEESF_EEEE10policy1000El3funSF_JPfSK_EEEvT0_iT1_T2_DpNS2_10kernel_argIT3_EE_param_3];
	ld.param.u32 	%r42, [_ZN3cub18CUB_300001_SM_10006detail9transform16transform_kernelINS2_10policy_hubILb1EN4cuda3std3__45tupleIJN6thrust24THRUST_300001_SM_1000_NS6detail15normal_iteratorINSA_10device_ptrIfEEEESF_EEEE10policy1000El3funSF_JPfSK_EEEvT0_iT1_T2_DpNS2_10kernel_argIT3_EE_param_1];
	cvta.to.global.u64 	%rd1, %rd31;
	cvta.to.global.u64 	%rd2, %rd26;
	cvta.to.global.u64 	%rd3, %rd28;
	shl.b32 	%r1, %r42, 7;
	mov.u32 	%r43, %ctaid.x;
	cvt.u64.u32 	%rd32, %r43;
	cvt.s64.s32 	%rd33, %r1;
	mul.lo.s64 	%rd4, %rd33, %rd32;
	sub.s64 	%rd34, %rd30, %rd4;
	min.s64 	%rd35, %rd34, %rd33;
	cvt.u32.u64 	%r2, %rd35;
	shl.b32 	%r3, %r2, 2;
	mov.u32 	%r4, %tid.x;
	shl.b32 	%r68, %r4, 7;
	setp.ge.s32 	%p1, %r68, %r3;
	@%p1 bra 	$L__BB8_5;
	shl.b64 	%rd5, %rd4, 2;
	add.s64 	%rd36, %rd2, %rd5;
	mul.wide.u32 	%rd6, %r4, 128;
	add.s64 	%rd100, %rd36, %rd6;
	mov.u32 	%r67, %r68;
$L__BB8_2:
	.pragma "nounroll";
	// begin inline asm
	prefetch.global.L2 [%rd100];
	// end inline asm
	add.s32 	%r67, %r67, 16384;
	add.s64 	%rd100, %rd100, 16384;
	setp.lt.s32 	%p2, %r67, %r3;
	@%p2 bra 	$L__BB8_2;
	add.s64 	%rd38, %rd3, %rd5;
	add.s64 	%rd101, %rd38, %rd6;
$L__BB8_4:
	.pragma "nounroll";
	// begin inline asm
	prefetch.global.L2 [%rd101];
	// end inline asm
	add.s32 	%r68, %r68, 16384;
	add.s64 	%rd101, %rd101, 16384;
	setp.lt.s32 	%p3, %r68, %r3;
	@%p3 bra 	$L__BB8_4;
$L__BB8_5:
	shl.b64 	%rd102, %rd4, 2;
	add.s64 	%rd13, %rd2, %rd102;
	add.s64 	%rd14, %rd3, %rd102;
	add.s64 	%rd15, %rd1, %rd102;
	setp.eq.s32 	%p4, %r1, %r2;
	@%p4 bra 	$L__BB8_47;
	setp.lt.s32 	%p5, %r42, 1;
	@%p5 bra 	$L__BB8_59;
	and.b32  	%r10, %r42, 7;
	setp.lt.u32 	%p6, %r42, 8;
	mov.b32 	%r75, 0;
	@%p6 bra 	$L__BB8_26;
	and.b32  	%r75, %r42, 2147483640;
	mov.b32 	%r71, 0;
$L__BB8_9:
	.pragma "nounroll";
	shl.b32 	%r46, %r71, 7;
	add.s32 	%r21, %r46, %r4;
	setp.ge.s32 	%p7, %r21, %r2;
	@%p7 bra 	$L__BB8_11;
	mul.wide.u32 	%rd41, %r21, 4;
	add.s64 	%rd42, %rd13, %rd41;
	ld.global.f32 	%f3, [%rd42];
	add.s64 	%rd43, %rd14, %rd41;
	ld.global.f32 	%f4, [%rd43];
	fma.rn.f32 	%f5, %f2, %f3, %f4;
	add.s64 	%rd44, %rd15, %rd41;
	st.global.f32 	[%rd44], %f5;
$L__BB8_11:
	add.s32 	%r47, %r21, 128;
	setp.ge.s32 	%p8, %r47, %r2;
	mul.wide.s32 	%rd45, %r47, 4;
	add.s64 	%rd23, %rd13, %rd45;
	add.s64 	%rd24, %rd14, %rd45;
	add.s64 	%rd25, %rd15, %rd45;
	@%p8 bra 	$L__BB8_13;
	ld.global.f32 	%f6, [%rd23];
	ld.global.f32 	%f7, [%rd24];
	fma.rn.f32 	%f8, %f2, %f6, %f7;
	st.global.f32 	[%rd25], %f8;
$L__BB8_13:
	add.s32 	%r48, %r21, 256;
	setp.ge.s32 	%p9, %r48, %r2;
	@%p9 bra 	$L__BB8_15;
	ld.global.f32 	%f9, [%rd23+512];
	ld.global.f32 	%f10, [%rd24+512];
	fma.rn.f32 	%f11, %f2, %f9, %f10;
	st.global.f32 	[%rd25+512], %f11;
$L__BB8_15:
	add.s32 	%r49, %r21, 384;
	setp.ge.s32 	%p10, %r49, %r2;
	@%p10 bra 	$L__BB8_17;
	ld.global.f32 	%f12, [%rd23+1024];
	ld.global.f32 	%f13, [%rd24+1024];
	fma.rn.f32 	%f14, %f2, %f12, %f13;
	st.global.f32 	[%rd25+1024], %f14;
$L__BB8_17:
	add.s32 	%r50, %r21, 512;
	setp.ge.s32 	%p11, %r50, %r2;
	@%p11 bra 	$L__BB8_19;
	ld.global.f32 	%f15, [%rd23+1536];
	ld.global.f32 	%f16, [%rd24+1536];
	fma.rn.f32 	%f17, %f2, %f15, %f16;
	st.global.f32 	[%rd25+1536], %f17;
$L__BB8_19:
	add.s32 	%r51, %r21, 640;
	setp.ge.s32 	%p12, %r51, %r2;
	@%p12 bra 	$L__BB8_21;
	ld.global.f32 	%f18, [%rd23+2048];
	ld.global.f32 	%f19, [%rd24+2048];
	fma.rn.f32 	%f20, %f2, %f18, %f19;
	st.global.f32 	[%rd25+2048], %f20;
$L__BB8_21:
	add.s32 	%r52, %r21, 768;
	setp.ge.s32 	%p13, %r52, %r2;
	@%p13 bra 	$L__BB8_23;
	ld.global.f32 	%f21, [%rd23+2560];
	ld.global.f32 	%f22, [%rd24+2560];
	fma.rn.f32 	%f23, %f2, %f21, %f22;
	st.global.f32 	[%rd25+2560], %f23;
$L__BB8_23:
	add.s32 	%r53, %r21, 896;
	setp.ge.s32 	%p14, %r53, %r2;
	@%p14 bra 	$L__BB8_25;
	ld.global.f32 	%f24, [%rd23+3072];
	ld.global.f32 	%f25, [%rd24+3072];
	fma.rn.f32 	%f26, %f2, %f24, %f25;
	st.global.f32 	[%rd25+3072], %f26;
$L__BB8_25:
	add.s32 	%r71, %r71, 8;
	setp.eq.s32 	%p15, %r71, %r75;
	@%p15 bra 	$L__BB8_26;
	bra.uni 	$L__BB8_9;
$L__BB8_26:
	setp.eq.s32 	%p16, %r10, 0;
	@%p16 bra 	$L__BB8_59;
	and.b32  	%r30, %r42, 3;
	setp.lt.u32 	%p17, %r10, 4;
	@%p17 bra 	$L__BB8_37;
	shl.b32 	%r54, %r75, 7;
	add.s32 	%r31, %r54, %r4;
	setp.ge.s32 	%p18, %r31, %r2;
	@%p18 bra 	$L__BB8_30;
	mul.wide.s32 	%rd46, %r31, 4;
	add.s64 	%rd47, %rd13, %rd46;
	ld.global.f32 	%f27, [%rd47];
	add.s64 	%rd48, %rd14, %rd46;
	ld.global.f32 	%f28, [%rd48];
	fma.rn.f32 	%f29, %f2, %f27, %f28;
	add.s64 	%rd49, %rd15, %rd46;
	st.global.f32 	[%rd49], %f29;
$L__BB8_30:
	add.s32 	%r32, %r31, 128;
	setp.ge.s32 	%p19, %r32, %r2;
	@%p19 bra 	$L__BB8_32;
	mul.wide.s32 	%rd50, %r32, 4;
	add.s64 	%rd51, %rd13, %rd50;
	ld.global.f32 	%f30, [%rd51];
	add.s64 	%rd52, %rd14, %rd50;
	ld.global.f32 	%f31, [%rd52];
	fma.rn.f32 	%f32, %f2, %f30, %f31;
	add.s64 	%rd53, %rd15, %rd50;
	st.global.f32 	[%rd53], %f32;
$L__BB8_32:
	add.s32 	%r33, %r31, 256;
	setp.ge.s32 	%p20, %r33, %r2;
	@%p20 bra 	$L__BB8_34;
	mul.wide.s32 	%rd54, %r33, 4;
	add.s64 	%rd55, %rd13, %rd54;
	ld.global.f32 	%f33, [%rd55];
	add.s64 	%rd56, %rd14, %rd54;
	ld.global.f32 	%f34, [%rd56];
	fma.rn.f32 	%f35, %f2, %f33, %f34;
	add.s64 	%rd57, %rd15, %rd54;
	st.global.f32 	[%rd57], %f35;
$L__BB8_34:
	add.s32 	%r34, %r31, 384;
	setp.ge.s32 	%p21, %r34, %r2;
	@%p21 bra 	$L__BB8_36;
	mul.wide.s32 	%rd58, %r34, 4;
	add.s64 	%rd59, %rd13, %rd58;
	ld.global.f32 	%f36, [%rd59];
	add.s64 	%rd60, %rd14, %rd58;
	ld.global.f32 	%f37, [%rd60];
	fma.rn.f32 	%f38, %f2, %f36, %f37;
	add.s64 	%rd61, %rd15, %rd58;
	st.global.f32 	[%rd61], %f38;
$L__BB8_36:
	add.s32 	%r75, %r75, 4;
$L__BB8_37:
	setp.eq.s32 	%p22, %r30, 0;
	@%p22 bra 	$L__BB8_59;
	setp.eq.s32 	%p23, %r30, 1;
	@%p23 bra 	$L__BB8_44;
	shl.b32 	%r55, %r75, 7;
	add.s32 	%r37, %r55, %r4;
	setp.ge.s32 	%p24, %r37, %r2;
	@%p24 bra 	$L__BB8_41;
	mul.wide.s32 	%rd62, %r37, 4;
	add.s64 	%rd63, %rd13, %rd62;
	ld.global.f32 	%f39, [%rd63];
	add.s64 	%rd64, %rd14, %rd62;
	ld.global.f32 	%f40, [%rd64];
	fma.rn.f32 	%f41, %f2, %f39, %f40;
	add.s64 	%rd65, %rd15, %rd62;
	st.global.f32 	[%rd65], %f41;
$L__BB8_41:
	add.s32 	%r38, %r37, 128;
	setp.ge.s32 	%p25, %r38, %r2;
	@%p25 bra 	$L__BB8_43;
	mul.wide.s32 	%rd66, %r38, 4;
	add.s64 	%rd67, %rd13, %rd66;
	ld.global.f32 	%f42, [%rd67];
	add.s64 	%rd68, %rd14, %rd66;
	ld.global.f32 	%f43, [%rd68];
	fma.rn.f32 	%f44, %f2, %f42, %f43;
	add.s64 	%rd69, %rd15, %rd66;
	st.global.f32 	[%rd69], %f44;
$L__BB8_43:
	add.s32 	%r75, %r75, 2;
$L__BB8_44:
	and.b32  	%r56, %r42, 1;
	setp.eq.b32 	%p26, %r56, 1;
	not.pred 	%p27, %p26;
	@%p27 bra 	$L__BB8_59;
	shl.b32 	%r57, %r75, 7;
	add.s32 	%r41, %r57, %r4;
	setp.ge.s32 	%p28, %r41, %r2;
	@%p28 bra 	$L__BB8_59;
	mul.wide.s32 	%rd70, %r41, 4;
	add.s64 	%rd71, %rd13, %rd70;
	ld.global.f32 	%f45, [%rd71];
	add.s64 	%rd72, %rd14, %rd70;
	ld.global.f32 	%f46, [%rd72];
	fma.rn.f32 	%f47, %f2, %f45, %f46;
	add.s64 	%rd73, %rd15, %rd70;
	st.global.f32 	[%rd73], %f47;
	bra.uni 	$L__BB8_59;
$L__BB8_47:
	setp.lt.s32 	%p29, %r42, 1;
	@%p29 bra 	$L__BB8_59;
	and.b32  	%r12, %r42, 7;
	setp.lt.u32 	%p30, %r42, 8;
	mov.b32 	%r73, 0;
	@%p30 bra 	$L__BB8_51;
	and.b32  	%r59, %r42, 2147483640;
	neg.s32 	%r70, %r59;
	mul.wide.u32 	%rd74, %r4, 4;
	add.s64 	%rd16, %rd1, %rd74;
	add.s64 	%rd75, %rd102, 1536;
	add.s64 	%rd18, %rd2, %rd75;
	add.s32 	%r69, %r4, 128;
	add.s64 	%rd19, %rd3, %rd75;
	add.s64 	%rd20, %rd1, %rd75;
$L__BB8_50:
	.pragma "nounroll";
	and.b32  	%r73, %r42, 2147483640;
	mul.wide.s32 	%rd76, %r69, 4;
	add.s64 	%rd77, %rd18, %rd76;
	add.s64 	%rd78, %rd19, %rd76;
	add.s64 	%rd79, %rd20, %rd76;
	cvta.to.global.u64 	%rd80, %rd26;
	mul.wide.u32 	%rd81, %r4, 4;
	add.s64 	%rd82, %rd80, %rd81;
	add.s64 	%rd83, %rd82, %rd102;
	ld.global.f32 	%f48, [%rd83];
	cvta.to.global.u64 	%rd84, %rd28;
	add.s64 	%rd85, %rd84, %rd81;
	add.s64 	%rd86, %rd85, %rd102;
	ld.global.f32 	%f49, [%rd86];
	fma.rn.f32 	%f50, %f2, %f48, %f49;
	add.s64 	%rd87, %rd16, %rd102;
	st.global.f32 	[%rd87], %f50;
	ld.global.f32 	%f51, [%rd77+-1536];
	ld.global.f32 	%f52, [%rd78+-1536];
	fma.rn.f32 	%f53, %f2, %f51, %f52;
	st.global.f32 	[%rd79+-1536], %f53;
	ld.global.f32 	%f54, [%rd77+-1024];
	ld.global.f32 	%f55, [%rd78+-1024];
	fma.rn.f32 	%f56, %f2, %f54, %f55;
	st.global.f32 	[%rd79+-1024], %f56;
	ld.global.f32 	%f57, [%rd77+-512];
	ld.global.f32 	%f58, [%rd78+-512];
	fma.rn.f32 	%f59, %f2, %f57, %f58;
	st.global.f32 	[%rd79+-512], %f59;
	ld.global.f32 	%f60, [%rd77];
	ld.global.f32 	%f61, [%rd78];
	fma.rn.f32 	%f62, %f2, %f60, %f61;
	st.global.f32 	[%rd79], %f62;
	ld.global.f32 	%f63, [%rd77+512];
	ld.global.f32 	%f64, [%rd78+512];
	fma.rn.f32 	%f65, %f2, %f63, %f64;
	st.global.f32 	[%rd79+512], %f65;
	ld.global.f32 	%f66, [%rd77+1024];
	ld.global.f32 	%f67, [%rd78+1024];
	fma.rn.f32 	%f68, %f2, %f66, %f67;
	st.global.f32 	[%rd79+1024], %f68;
	ld.global.f32 	%f69, [%rd77+1536];
	ld.global.f32 	%f70, [%rd78+1536];
	fma.rn.f32 	%f71, %f2, %f69, %f70;
	st.global.f32 	[%rd79+1536], %f71;
	add.s32 	%r70, %r70, 8;
	add.s64 	%rd102, %rd102, 4096;
	add.s32 	%r69, %r69, 1024;
	setp.eq.s32 	%p31, %r70, 0;
	@%p31 bra 	$L__BB8_51;
	bra.uni 	$L__BB8_50;
$L__BB8_51:
	setp.eq.s32 	%p32, %r12, 0;
	@%p32 bra 	$L__BB8_59;
	and.b32  	%r24, %r42, 3;
	setp.lt.u32 	%p33, %r12, 4;
	@%p33 bra 	$L__BB8_54;
	shl.b32 	%r60, %r73, 7;
	add.s32 	%r61, %r60, %r4;
	mul.wide.s32 	%rd88, %r61, 4;
	add.s64 	%rd89, %rd13, %rd88;
	ld.global.f32 	%f72, [%rd89];
	add.s64 	%rd90, %rd14, %rd88;
	ld.global.f32 	%f73, [%rd90];
	fma.rn.f32 	%f74, %f2, %f72, %f73;
	add.s64 	%rd91, %rd15, %rd88;
	st.global.f32 	[%rd91], %f74;
	ld.global.f32 	%f75, [%rd89+512];
	ld.global.f32 	%f76, [%rd90+512];
	fma.rn.f32 	%f77, %f2, %f75, %f76;
	st.global.f32 	[%rd91+512], %f77;
	ld.global.f32 	%f78, [%rd89+1024];
	ld.global.f32 	%f79, [%rd90+1024];
	fma.rn.f32 	%f80, %f2, %f78, %f79;
	st.global.f32 	[%rd91+1024], %f80;
	ld.global.f32 	%f81, [%rd89+1536];
	ld.global.f32 	%f82, [%rd90+1536];
	fma.rn.f32 	%f83, %f2, %f81, %f82;
	st.global.f32 	[%rd91+1536], %f83;
	add.s32 	%r73, %r73, 4;
$L__BB8_54:
	setp.eq.s32 	%p34, %r24, 0;
	@%p34 bra 	$L__BB8_59;
	setp.eq.s32 	%p35, %r24, 1;
	@%p35 bra 	$L__BB8_57;
	shl.b32 	%r62, %r73, 7;
	add.s32 	%r63, %r62, %r4;
	mul.wide.s32 	%rd92, %r63, 4;
	add.s64 	%rd93, %rd13, %rd92;
	ld.global.f32 	%f84, [%rd93];
	add.s64 	%rd94, %rd14, %rd92;
	ld.global.f32 	%f85, [%rd94];
	fma.rn.f32 	%f86, %f2, %f84, %f85;
	add.s64 	%rd95, %rd15, %rd92;
	st.global.f32 	[%rd95], %f86;
	ld.global.f32 	%f87, [%rd93+512];
	ld.global.f32 	%f88, [%rd94+512];
	fma.rn.f32 	%f89, %f2, %f87, %f88;
	st.global.f32 	[%rd95+512], %f89;
	add.s32 	%r73, %r73, 2;
$L__BB8_57:
	and.b32  	%r64, %r42, 1;
	setp.eq.b32 	%p36, %r64, 1;
	not.pred 	%p37, %p36;
	@%p37 bra 	$L__BB8_59;
	shl.b32 	%r65, %r73, 7;
	add.s32 	%r66, %r65, %r4;
	mul.wide.s32 	%rd96, %r66, 4;
	add.s64 	%rd97, %rd13, %rd96;
	ld.global.f32 	%f90, [%rd97];
	add.s64 	%rd98, %rd14, %rd96;
	ld.global.f32 	%f91, [%rd98];
	fma.rn.f32 	%f92, %f2, %f90, %f91;
	add.s64 	%rd99, %rd15, %rd96;
	st.global.f32 	[%rd99], %f92;
$L__BB8_59:
	ret;

}


// ===== COMPILED SASS (sm_100) =====

	.target	sm_100

	.elftype	@"ET_EXEC"


//--------------------- .note.nv.tkinfo           --------------------------
	.section	.note.nv.tkinfo,"",@"SHT_NOTE"
	.sectionflags	@"SHF_NOTE_NV_TKINFO"
	.tkinfo
        /*0018*/ 	.word	0x00000002
        /*0030*/ 	.string	""
        /*0030*/ 	.string	"ptxas"
        /*0030*/ 	.string	"Cuda compilation tools, release 13.0, V13.0.88"
        /*0030*/ 	.string	"Build cuda_13.0.r13.0/compiler.36424714_0"
        /*0030*/ 	.string	"-arch sm_100 -m 64 "



//--------------------- .note.nv.cuinfo           --------------------------
	.section	.note.nv.cuinfo,"",@"SHT_NOTE"
	.sectionflags	@"SHF_NOTE_NV_CUINFO"
        /*0018*/ 	.short	0x0002
        /*001a*/ 	.short	0x0064
        /*001c*/ 	.short	0x0082
	.zero		2


//--------------------- .nv.info                  --------------------------
	.section	.nv.info,"",@"SHT_CUDA_INFO"
	.align	4


	//----- nvinfo : EIATTR_REGCOUNT
	.align		4
        /*0000*/ 	.byte	0x04, 0x2f
        /*0002*/ 	.short	(.L_44 - .L_43)
	.align		4
.L_43:
        /*0004*/ 	.word	index@(_ZN3cub18CUB_300001_SM_10006detail11EmptyKernelIvEEvv)
        /*0008*/ 	.word	0x00000004


	//----- nvinfo : EIATTR_FRAME_SIZE
	.align		4
.L_44:
        /*000c*/ 	.byte	0x04, 0x11
        /*000e*/ 	.short	(.L_46 - .L_45)
	.align		4
.L_45:
        /*0010*/ 	.word	index@(_ZN3cub18CUB_300001_SM_10006detail11EmptyKernelIvEEvv)
        /*0014*/ 	.word	0x00000000


	//----- nvinfo : EIATTR_REGCOUNT
	.align		4
.L_46:
        /*0018*/ 	.byte	0x04, 0x2f
        /*001a*/ 	.short	(.L_48 - .L_47)
	.align		4
.L_47:
        /*001c*/ 	.word	index@(_ZN3cub18CUB_300001_SM_10006detail8for_each13static_kernelINS2_12policy_hub_t12policy_500_tEmN6thrust24THRUST_300001_SM_1000_NS8cuda_cub20__uninitialized_fill7functorINS7_10device_ptrIfEEfEEEEvT0_T1_)
        /*0020*/ 	.word	0x00000008


	//----- nvinfo : EIATTR_FRAME_SIZE
	.align		4
.L_48:
        /*0024*/ 	.byte	0x04, 0x11
        /*0026*/ 	.short	(.L_50 - .L_49)
	.align		4
.L_49:
        /*0028*/ 	.word	index@(_ZN3cub18CUB_300001_SM_10006detail8for_each13static_kernelINS2_12policy_hub_t12policy_500_tEmN6thrust24THRUST_300001_SM_1000_NS8cuda_cub20__uninitialized_fill7functorINS7_10device_ptrIfEEfEEEEvT0_T1_)
        /*002c*/ 	.word	0x00000000


	//----- nvinfo : EIATTR_REGCOUNT
	.align		4
.L_50:
        /*0030*/ 	.byte	0x04, 0x2f
        /*0032*/ 	.short	(.L_52 - .L_51)
	.align		4
.L_51:
        /*0034*/ 	.word	index@(_ZN3cub18CUB_300001_SM_10006detail8for_each13static_kernelINS2_12policy_hub_t12policy_500_tElN6thrust24THRUST_300001_SM_1000_NS8cuda_cub10__tabulate7functorINS7_6detail15normal_iteratorINS7_10device_ptrIfEEEENS7_6system6detail7generic6detail22compute_sequence_valueIfvEElEEEEvT0_T1_)
        /*0038*/ 	.word	0x0000000e


	//----- nvinfo : EIATTR_FRAME_SIZE
	.align		4
.L_52:
        /*003c*/ 	.byte	0x04, 0x11
        /*003e*/ 	.short	(.L_54 - .L_53)
	.align		4
.L_53:
        /*0040*/ 	.word	index@(_ZN3cub18CUB_300001_SM_10006detail8for_each13static_kernelINS2_12policy_hub_t12policy_500_tElN6thrust24THRUST_300001_SM_1000_NS8cuda_cub10__tabulate7functorINS7_6detail15normal_iteratorINS7_10device_ptrIfEEEENS7_6system6detail7generic6detail22compute_sequence_valueIfvEElEEEEvT0_T1_)
        /*0044*/ 	.word	0x00000000


	//----- nvinfo : EIATTR_REGCOUNT
	.align		4
.L_54:
        /*0048*/ 	.byte	0x04, 0x2f
        /*004a*/ 	.short	(.L_56 - .L_55)
	.align		4
.L_55:
        /*004c*/ 	.word	index@(_ZN3cub18CUB_300001_SM_10006detail8for_each13static_kernelINS2_12policy_hub_t12policy_500_tElN6thrust24THRUST_300001_SM_1000_NS8cuda_cub10__tabulate7functorINS7_6detail15normal_iteratorINS7_10device_ptrIfEEEENS7_6system6detail7generic6detail22compute_sequence_valueImvEElEEEEvT0_T1_)
        /*0050*/ 	.word	0x0000000e


	//----- nvinfo : EIATTR_FRAME_SIZE
	.align		4
.L_56:
        /*0054*/ 	.byte	0x04, 0x11
        /*0056*/ 	.short	(.L_58 - .L_57)
	.align		4
.L_57:
        /*0058*/ 	.word	index@(_ZN3cub18CUB_300001_SM_10006detail8for_each13static_kernelINS2_12policy_hub_t12policy_500_tElN6thrust24THRUST_300001_SM_1000_NS8cuda_cub10__tabulate7functorINS7_6detail15normal_iteratorINS7_10device_ptrIfEEEENS7_6system6detail7generic6detail22compute_sequence_valueImvEElEEEEvT0_T1_)
        /*005c*/ 	.word	0x00000000


	//----- nvinfo : EIATTR_REGCOUNT
	.align		4
.L_58:
        /*0060*/ 	.byte	0x04, 0x2f
        /*0062*/ 	.short	(.L_60 - .L_59)
	.align		4
.L_59:
        /*0064*/ 	.word	index@(_ZN3cub18CUB_300001_SM_10006detail8for_each13static_kernelINS2_12policy_hub_t12policy_500_tElN6thrust24THRUST_300001_SM_1000_NS8cuda_cub10__tabulate7functorINS7_6detail15normal_iteratorINS7_10device_ptrIfEEEENS7_6system6detail7generic6detail22compute_sequence_valueIivEElEEEEvT0_T1_)
        /*0068*/ 	.word	0x0000000c


	//----- nvinfo : EIATTR_FRAME_SIZE
	.align		4
.L_60:
        /*006c*/ 	.byte	0x04, 0x11
        /*006e*/ 	.short	(.L_62 - .L_61)
	.align		4
.L_61:
        /*0070*/ 	.word	index@(_ZN3cub18CUB_300001_SM_10006detail8for_each13static_kernelINS2_12policy_hub_t12policy_500_tElN6thrust24THRUST_300001_SM_1000_NS8cuda_cub10__tabulate7functorINS7_6detail15normal_iteratorINS7_10device_ptrIfEEEENS7_6system6detail7generic6detail22compute_sequence_valueIivEElEEEEvT0_T1_)
        /*0074*/ 	.word	0x00000000


	//----- nvinfo : EIATTR_REGCOUNT
	.align		4
.L_62:
        /*0078*/ 	.byte	0x04, 0x2f
        /*007a*/ 	.short	(.L_64 - .L_63)
	.align		4
.L_63:
        /*007c*/ 	.word	index@(_ZN3cub18CUB_300001_SM_10006detail9transform16transform_kernelINS2_10policy_hubILb1EN4cuda3std3__45tupleIJN6thrust24THRUST_300001_SM_1000_NS20permutation_iteratorINSA_6detail15normal_iteratorINSA_10device_ptrIfEEEESG_EEEEEE10policy1000EiNS7_10__identityESG_JSH_EEEvT0_iT1_T2_DpNS2_10kernel_argIT3_EE)
        /*0080*/ 	.word	0x0000001e


	//----- nvinfo : EIATTR_FRAME_SIZE
	.align		4
.L_64:
        /*0084*/ 	.byte	0x04, 0x11
        /*0086*/ 	.short	(.L_66 - .L_65)
	.align		4
.L_65:
        /*0088*/ 	.word	index@(_ZN3cub18CUB_300001_SM_10006detail9transform16transform_kernelINS2_10policy_hubILb1EN4cuda3std3__45tupleIJN6thrust24THRUST_300001_SM_1000_NS20permutation_iteratorINSA_6detail15normal_iteratorINSA_10device_ptrIfEEEESG_EEEEEE10policy1000EiNS7_10__identityESG_JSH_EEEvT0_iT1_T2_DpNS2_10kernel_argIT3_EE)
        /*008c*/ 	.word	0x00000000


	//----- nvinfo : EIATTR_REGCOUNT
	.align		4
.L_66:
        /*0090*/ 	.byte	0x04, 0x2f
        /*0092*/ 	.short	(.L_68 - .L_67)
	.align		4
.L_67:
        /*0094*/ 	.word	index@(_ZN3cub18CUB_300001_SM_10006detail9transform16transform_kernelINS2_10policy_hubILb1EN4cuda3std3__45tupleIJN6thrust24THRUST_300001_SM_1000_NS20permutation_iteratorINSA_6detail15normal_iteratorINSA_10device_ptrIfEEEESG_EEEEEE10policy1000ElNS7_10__identityESG_JSH_EEEvT0_iT1_T2_DpNS2_10kernel_argIT3_EE)
        /*0098*/ 	.word	0x0000001f


	//----- nvinfo : EIATTR_FRAME_SIZE
	.align		4
.L_68:
        /*009c*/ 	.byte	0x04, 0x11
        /*009e*/ 	.short	(.L_70 - .L_69)
	.align		4
.L_69:
        /*00a0*/ 	.word	index@(_ZN3cub18CUB_300001_SM_10006detail9transform16transform_kernelINS2_10policy_hubILb1EN4cuda3std3__45tupleIJN6thrust24THRUST_300001_SM_1000_NS20permutation_iteratorINSA_6detail15normal_iteratorINSA_10device_ptrIfEEEESG_EEEEEE10policy1000ElNS7_10__identityESG_JSH_EEEvT0_iT1_T2_DpNS2_10kernel_argIT3_EE)
        /*00a4*/ 	.word	0x00000000


	//----- nvinfo : EIATTR_REGCOUNT
	.align		4
.L_70:
        /*00a8*/ 	.byte	0x04, 0x2f
        /*00aa*/ 	.short	(.L_72 - .L_71)
	.align		4
.L_71:
        /*00ac*/ 	.word	index@(_ZN3cub18CUB_300001_SM_10006detail9transform16transform_kernelINS2_10policy_hubILb1EN4cuda3std3__45tupleIJN6thrust24THRUST_300001_SM_1000_NS6detail15normal_iteratorINSA_10device_ptrIfEEEESF_EEEE10policy1000Ei3funSF_JPfSK_EEEvT0_iT1_T2_DpNS2_10kernel_argIT3_EE)
        /*00b0*/ 	.word	0x0000001e


	//----- nvinfo : EIATTR_FRAME_SIZE
	.align		4
.L_72:
        /*00b4*/ 	.byte	0x04, 0x11
        /*00b6*/ 	.short	(.L_74 - .L_73)
	.align		4
.L_73:
        /*00b8*/ 	.word	index@(_ZN3cub18CUB_300001_SM_10006detail9transform16transform_kernelINS2_10policy_hubILb1EN4cuda3std3__45tupleIJN6thrust24THRUST_300001_SM_1000_NS6detail15normal_iteratorINSA_10device_ptrIfEEEESF_EEEE10policy1000Ei3funSF_JPfSK_EEEvT0_iT1_T2_DpNS2_10kernel_argIT3_EE)
        /*00bc*/ 	.word	0x00000000


	//----- nvinfo : EIATTR_REGCOUNT
	.align		4
.L_74:
        /*00c0*/ 	.byte	0x04, 0x2f
        /*00c2*/ 	.short	(.L_76 - .L_75)
	.align		4
.L_75:
        /*00c4*/ 	.word	index@(_ZN3cub18CUB_300001_SM_10006detail9transform16transform_kernelINS2_10policy_hubILb1EN4cuda3std3__45tupleIJN6thrust24THRUST_300001_SM_1000_NS6detail15normal_iteratorINSA_10device_ptrIfEEEESF_EEEE10policy1000El3funSF_JPfSK_EEEvT0_iT1_T2_DpNS2_10kernel_argIT3_EE)
        /*00c8*/ 	.word	0x00000020


	//----- nvinfo : EIATTR_FRAME_SIZE
	.align		4
.L_76:
        /*00cc*/ 	.byte	0x04, 0x11
        /*00ce*/ 	.short	(.L_78 - .L_77)
	.align		4
.L_77:
        /*00d0*/ 	.word	index@(_ZN3cub18CUB_300001_SM_10006detail9transform16transform_kernelINS2_10policy_hubILb1EN4cuda3std3__45tupleIJN6thrust24THRUST_300001_SM_1000_NS6detail15normal_iteratorINSA_10device_ptrIfEEEESF_EEEE10policy1000El3funSF_JPfSK_EEEvT0_iT1_T2_DpNS2_10kernel_argIT3_EE)
        /*00d4*/ 	.word	0x00000000


	//----- nvinfo : EIATTR_MIN_STACK_SIZE
	.align		4
.L_78:
        /*00d8*/ 	.byte	0x04, 0x12
        /*00da*/ 	.short	(.L_80 - .L_79)
	.align		4
.L_79:
        /*00dc*/ 	.word	index@(_ZN3cub18CUB_300001_SM_10006detail9transform16transform_kernelINS2_10policy_hubILb1EN4cuda3std3__45tupleIJN6thrust24THRUST_300001_SM_1000_NS6detail15normal_iteratorINSA_10device_ptrIfEEEESF_EEEE10policy1000El3funSF_JPfSK_EEEvT0_iT1_T2_DpNS2_10kernel_argIT3_EE)
        /*00e0*/ 	.word	0x00000000


	//----- nvinfo : EIATTR_MIN_STACK_SIZE
	.align		4
.L_80:
        /*00e4*/ 	.byte	0x04, 0x12
        /*00e6*/ 	.short	(.L_82 - .L_81)
	.align		4
.L_81:
        /*00e8*/ 	.word	index@(_ZN3cub18CUB_300001_SM_10006detail9transform16transform_kernelINS2_10policy_hubILb1EN4cuda3std3__45tupleIJN6thrust24THRUST_300001_SM_1000_NS6detail15normal_iteratorINSA_10device_ptrIfEEEESF_EEEE10policy1000Ei3funSF_JPfSK_EEEvT0_iT1_T2_DpNS2_10kernel_argIT3_EE)
        /*00ec*/ 	.word	0x00000000


	//----- nvinfo : EIATTR_MIN_STACK_SIZE
	.align		4
.L_82:
        /*00f0*/ 	.byte	0x04, 0x12
        /*00f2*/ 	.short	(.L_84 - .L_83)
	.align		4
.L_83:
        /*00f4*/ 	.word	index@(_ZN3cub18CUB_300001_SM_10006detail9transform16transform_kernelINS2_10policy_hubILb1EN4cuda3std3__45tupleIJN6thrust24THRUST_300001_SM_1000_NS20permutation_iteratorINSA_6detail15normal_iteratorINSA_10device_ptrIfEEEESG_EEEEEE10policy1000ElNS7_10__identityESG_JSH_EEEvT0_iT1_T2_DpNS2_10kernel_argIT3_EE)
        /*00f8*/ 	.word	0x00000000


	//----- nvinfo : EIATTR_MIN_STACK_SIZE
	.align		4
.L_84:
        /*00fc*/ 	.byte	0x04, 0x12
        /*00fe*/ 	.short	(.L_86 - .L_85)
	.align		4
.L_85:
        /*0100*/ 	.word	index@(_ZN3cub18CUB_300001_SM_10006detail9transform16transform_kernelINS2_10policy_hubILb1EN4cuda3std3__45tupleIJN6thrust24THRUST_300001_SM_1000_NS20permutation_iteratorINSA_6detail15normal_iteratorINSA_10device_ptrIfEEEESG_EEEEEE10policy1000EiNS7_10__identityESG_JSH_EEEvT0_iT1_T2_DpNS2_10kernel_argIT3_EE)
        /*0104*/ 	.word	0x00000000


	//----- nvinfo : EIATTR_MIN_STACK_SIZE
	.align		4
.L_86:
        /*0108*/ 	.byte	0x04, 0x12
        /*010a*/ 	.short	(.L_88 - .L_87)
	.align		4
.L_87:
        /*010c*/ 	.word	index@(_ZN3cub18CUB_300001_SM_10006detail8for_each13static_kernelINS2_12policy_hub_t12policy_500_tElN6thrust24THRUST_300001_SM_1000_NS8cuda_cub10__tabulate7functorINS7_6detail15normal_iteratorINS7_10device_ptrIfEEEENS7_6system6detail7generic6detail22compute_sequence_valueIivEElEEEEvT0_T1_)
        /*0110*/ 	.word	0x00000000


	//----- nvinfo : EIATTR_MIN_STACK_SIZE
	.align		4
.L_88:
        /*0114*/ 	.byte	0x04, 0x12
        /*0116*/ 	.short	(.L_90 - .L_89)
	.align		4
.L_89:
        /*0118*/ 	.word	index@(_ZN3cub18CUB_300001_SM_10006detail8for_each13static_kernelINS2_12policy_hub_t12policy_500_tElN6thrust24THRUST_300001_SM_1000_NS8cuda_cub10__tabulate7functorINS7_6detail15normal_iteratorINS7_10device_ptrIfEEEENS7_6system6detail7generic6detail22compute_sequence_valueImvEElEEEEvT0_T1_)
        /*011c*/ 	.word	0x00000000


	//----- nvinfo : EIATTR_MIN_STACK_SIZE
	.align		4
.L_90:
        /*0120*/ 	.byte	0x04, 0x12
        /*0122*/ 	.short	(.L_92 - .L_91)
	.align		4
.L_91:
        /*0124*/ 	.word	index@(_ZN3cub18CUB_300001_SM_10006detail8for_each13static_kernelINS2_12policy_hub_t12policy_500_tElN6thrust24THRUST_300001_SM_1000_NS8cuda_cub10__tabulate7functorINS7_6detail15normal_iteratorINS7_10device_ptrIfEEEENS7_6system6detail7generic6detail22compute_sequence_valueIfvEElEEEEvT0_T1_)
        /*0128*/ 	.word	0x00000000


	//----- nvinfo : EIATTR_MIN_STACK_SIZE
	.align		4
.L_92:
        /*012c*/ 	.byte	0x04, 0x12
        /*012e*/ 	.short	(.L_94 - .L_93)
	.align		4
.L_93:
        /*0130*/ 	.word	index@(_ZN3cub18CUB_300001_SM_10006detail8for_each13static_kernelINS2_12policy_hub_t12policy_500_tEmN6thrust24THRUST_300001_SM_1000_NS8cuda_cub20__uninitialized_fill7functorINS7_10device_ptrIfEEfEEEEvT0_T1_)
        /*0134*/ 	.word	0x00000000


	//----- nvinfo : EIATTR_MIN_STACK_SIZE
	.align		4
.L_94:
        /*0138*/ 	.byte	0x04, 0x12
        /*013a*/ 	.short	(.L_96 - .L_95)
	.align		4
.L_95:
        /*013c*/ 	.word	index@(_ZN3cub18CUB_300001_SM_10006detail11EmptyKernelIvEEvv)
        /*0140*/ 	.word	0x00000000
.L_96:


//--------------------- .nv.compat                --------------------------
	.section	.nv.compat,"",@"SHT_CUDA_COMPAT_INFO"
	.align	4
        /*0000*/ 	.byte	0x02, 0x09, 0x00, 0x00, 0x02, 0x02, 0x01, 0x00, 0x02, 0x05, 0x05, 0x00, 0x03, 0x07, 0x01, 0x01
        /*0010*/ 	.byte	0x02, 0x03, 0x00, 0x00, 0x02, 0x06, 0x01, 0x00, 0x04, 0x0b, 0x08, 0x00, 0x09, 0x00, 0x00, 0x00
        /*0020*/ 	.byte	0x00, 0x00, 0x00, 0x00


//--------------------- .nv.info._ZN3cub18CUB_300001_SM_10006detail9transform16transform_kernelINS2_10policy_hubILb1EN4cuda3std3__45tupleIJN6thrust24THRUST_300001_SM_1000_NS6detail15normal_iteratorINSA_10device_ptrIfEEEESF_EEEE10policy1000El3funSF_JPfSK_EEEvT0_iT1_T2_DpNS2_10kernel_argIT3_EE --------------------------
	.section	.nv.info._ZN3cub18CUB_300001_SM_10006detail9transform16transform_kernelINS2_10policy_hubILb1EN4cuda3std3__45tupleIJN6thrust24THRUST_300001_SM_1000_NS6detail15normal_iteratorINSA_10device_ptrIfEEEESF_EEEE10policy1000El3funSF_JPfSK_EEEvT0_iT1_T2_DpNS2_10kernel_argIT3_EE,"",@"SHT_CUDA_INFO"
	.sectionflags	@""
	.align	4


	//----- nvinfo : EIATTR_CUDA_API_VERSION
	.align		4
        /*0000*/ 	.byte	0x04, 0x37
        /*0002*/ 	.short	(.L_98 - .L_97)
.L_97:
        /*0004*/ 	.word	0x00000082


	//----- nvinfo : EIATTR_KPARAM_INFO
	.align		4
.L_98:
        /*0008*/ 	.byte	0x04, 0x17
        /*000a*/ 	.short	(.L_100 - .L_99)
.L_99:
        /*000c*/ 	.word	0x00000000
        /*0010*/ 	.short	0x0005
        /*0012*/ 	.short	0x0028
        /*0014*/ 	.byte	0x00, 0xf0, 0x41, 0x00


	//----- nvinfo : EIATTR_KPARAM_INFO
	.align		4
.L_100:
        /*0018*/ 	.byte	0x04, 0x17
        /*001a*/ 	.short	(.L_102 - .L_101)
.L_101:
        /*001c*/ 	.word	0x00000000
        /*0020*/ 	.short	0x0004
        /*0022*/ 	.short	0x0018
        /*0024*/ 	.byte	0x00, 0xf0, 0x41, 0x00


	//----- nvinfo : EIATTR_KPARAM_INFO
	.align		4
.L_102:
        /*0028*/ 	.byte	0x04, 0x17
        /*002a*/ 	.short	(.L_104 - .L_103)
.L_103:
        /*002c*/ 	.word	0x00000000
        /*0030*/ 	.short	0x0003
        /*0032*/ 	.short	0x0010
        /*0034*/ 	.byte	0x00, 0xf0, 0x21, 0x00


	//----- nvinfo : EIATTR_KPARAM_INFO
	.align		4
.L_104:
        /*0038*/ 	.byte	0x04, 0x17
        /*003a*/ 	.short	(.L_106 - .L_105)
.L_105:
        /*003c*/ 	.word	0x00000000
        /*0040*/ 	.short	0x0002
        /*0042*/ 	.short	0x000c
        /*0044*/ 	.byte	0x00, 0xf0, 0x11, 0x00


	//----- nvinfo : EIATTR_KPARAM_INFO
	.align		4
.L_106:
        /*0048*/ 	.byte	0x04, 0x17
        /*004a*/ 	.short	(.L_108 - .L_107)
.L_107:
        /*004c*/ 	.word	0x00000000
        /*0050*/ 	.short	0x0001
        /*0052*/ 	.short	0x0008
        /*0054*/ 	.byte	0x00, 0xf0, 0x11, 0x00


	//----- nvinfo : EIATTR_KPARAM_INFO
	.align		4
.L_108:
        /*0058*/ 	.byte	0x04, 0x17
        /*005a*/ 	.short	(.L_110 - .L_109)
.L_109:
        /*005c*/ 	.word	0x00000000
        /*0060*/ 	.short	0x0000
        /*0062*/ 	.short	0x0000
        /*0064*/ 	.byte	0x00, 0xf0, 0x21, 0x00


	//----- nvinfo : EIATTR_SPARSE_MMA_MASK
	.align		4
.L_110:
        /*0068*/ 	.byte	0x03, 0x50
        /*006a*/ 	.short	0x0000


	//----- nvinfo : EIATTR_MAXREG_COUNT
	.align		4
        /*006c*/ 	.byte	0x03, 0x1b
        /*006e*/ 	.short	0x00ff


	//----- nvinfo : EIATTR_MERCURY_ISA_VERSION
	.align		4
        /*0070*/ 	.byte	0x03, 0x5f
        /*0072*/ 	.short	0x0101


	//----- nvinfo : EIATTR_VRC_CTA_INIT_COUNT
	.align		4
        /*0074*/ 	.byte	0x02, 0x4a
	.zero		1
	.zero		1


	//----- nvinfo : EIATTR_EXIT_INSTR_OFFSETS
	.align		4
        /*0078*/ 	.byte	0x04, 0x1c
        /*007a*/ 	.short	(.L_112 - .L_111)


	//   ....[0]....
.L_111:
        /*007c*/ 	.word	0x000003e0


	//   ....[1]....
        /*0080*/ 	.word	0x00000c90


	//   ....[2]....
        /*0084*/ 	.word	0x00000f80


	//   ....[3]....
        /*0088*/ 	.word	0x00001120


	//   ....[4]....
        /*008c*/ 	.word	0x00001150


	//   ....[5]....
        /*0090*/ 	.word	0x000011e0


	//   ....[6]....
        /*0094*/ 	.word	0x00001200


	//   ....[7]....
        /*0098*/ 	.word	0x00001700


	//   ....[8]....
        /*009c*/ 	.word	0x00001960


	//   ....[9]....
        /*00a0*/ 	.word	0x00001a90


	//   ....[10]....
        /*00a4*/ 	.word	0x00001b30


	//----- nvinfo : EIATTR_MAX_THREADS
	.align		4
.L_112:
        /*00a8*/ 	.byte	0x04, 0x05
        /*00aa*/ 	.short	(.L_114 - .L_113)
.L_113:
        /*00ac*/ 	.word	0x00000080
        /*00b0*/ 	.word	0x00000001
        /*00b4*/ 	.word	0x00000001


	//----- nvinfo : EIATTR_CRS_STACK_SIZE
	.align		4
.L_114:
        /*00b8*/ 	.byte	0x04, 0x1e
        /*00ba*/ 	.short	(.L_116 - .L_115)
.L_115:
        /*00bc*/ 	.word	0x00000000


	//----- nvinfo : EIATTR_CBANK_PARAM_SIZE
	.align		4
.L_116:
        /*00c0*/ 	.byte	0x03, 0x19
        /*00c2*/ 	.short	0x0038


	//----- nvinfo : EIATTR_PARAM_CBANK
	.align		4
        /*00c4*/ 	.byte	0x04, 0x0a
        /*00c6*/ 	.short	(.L_118 - .L_117)
	.align		4
.L_117:
        /*00c8*/ 	.word	index@(.nv.constant0._ZN3cub18CUB_300001_SM_10006detail9transform16transform_kernelINS2_10policy_hubILb1EN4cuda3std3__45tupleIJN6thrust24THRUST_300001_SM_1000_NS6detail15normal_iteratorINSA_10device_ptrIfEEEESF_EEEE10policy1000El3funSF_JPfSK_EEEvT0_iT1_T2_DpNS2_10kernel_argIT3_EE)
        /*00cc*/ 	.short	0x0380
        /*00ce*/ 	.short	0x0038


	//----- nvinfo : EIATTR_SW_WAR
	.align		4
.L_118:
        /*00d0*/ 	.byte	0x04, 0x36
        /*00d2*/ 	.short	(.L_120 - .L_119)
.L_119:
        /*00d4*/ 	.word	0x00000008
.L_120:


//--------------------- .nv.info._ZN3cub18CUB_300001_SM_10006detail9transform16transform_kernelINS2_10policy_hubILb1EN4cuda3std3__45tupleIJN6thrust24THRUST_300001_SM_1000_NS6detail15normal_iteratorINSA_10device_ptrIfEEEESF_EEEE10policy1000Ei3funSF_JPfSK_EEEvT0_iT1_T2_DpNS2_10kernel_argIT3_EE --------------------------
	.section	.nv.info._ZN3cub18CUB_300001_SM_10006detail9transform16transform_kernelINS2_10policy_hubILb1EN4cuda3std3__45tupleIJN6thrust24THRUST_300001_SM_1000_NS6detail15normal_iteratorINSA_10device_ptrIfEEEESF_EEEE10policy1000Ei3funSF_JPfSK_EEEvT0_iT1_T2_DpNS2_10kernel_argIT3_EE,"",@"SHT_CUDA_INFO"
	.sectionflags	@""
	.align	4


	//----- nvinfo : EIATTR_CUDA_API_VERSION
	.align		4
        /*0000*/ 	.byte	0x04, 0x37
        /*0002*/ 	.short	(.L_122 - .L_121)
.L_121:
        /*0004*/ 	.word	0x00000082


	//----- nvinfo : EIATTR_KPARAM_INFO
	.align		4
.L_122:
        /*0008*/ 	.byte	0x04, 0x17
        /*000a*/ 	.short	(.L_124 - .L_123)
.L_123:
        /*000c*/ 	.word	0x00000000
        /*0010*/ 	.short	0x0005
        /*0012*/ 	.short	0x0028
        /*0014*/ 	.byte	0x00, 0xf0, 0x41, 0x00


	//----- nvinfo : EIATTR_KPARAM_INFO
	.align		4
.L_124:
        /*0018*/ 	.byte	0x04, 0x17
        /*001a*/ 	.short	(.L_126 - .L_125)
.L_125:
        /*001c*/ 	.word	0x00000000
        /*0020*/ 	.short	0x0004
        /*0022*/ 	.short	0x0018
        /*0024*/ 	.byte	0x00, 0xf0, 0x41, 0x00


	//----- nvinfo : EIATTR_KPARAM_INFO
	.align		4
.L_126:
        /*0028*/ 	.byte	0x04, 0x17
        /*002a*/ 	.short	(.L_128 - .L_127)
.L_127:
        /*002c*/ 	.word	0x00000000
        /*0030*/ 	.short	0x0003
        /*0032*/ 	.short	0x0010
        /*0034*/ 	.byte	0x00, 0xf0, 0x21, 0x00


	//----- nvinfo : EIATTR_KPARAM_INFO
	.align		4
.L_128:
        /*0038*/ 	.byte	0x04, 0x17
        /*003a*/ 	.short	(.L_130 - .L_129)
.L_129:
        /*003c*/ 	.word	0x00000000
        /*0040*/ 	.short	0x0002
        /*0042*/ 	.short	0x0008
        /*0044*/ 	.byte	0x00, 0xf0, 0x11, 0x00


	//----- nvinfo : EIATTR_KPARAM_INFO
	.align		4
.L_130:
        /*0048*/ 	.byte	0x04, 0x17
        /*004a*/ 	.short	(.L_132 - .L_131)
.L_131:
        /*004c*/ 	.word	0x00000000
        /*0050*/ 	.short	0x0001
        /*0052*/ 	.short	0x0004
        /*0054*/ 	.byte	0x00, 0xf0, 0x11, 0x00


	//----- nvinfo : EIATTR_KPARAM_INFO
	.align		4
.L_132:
        /*0058*/ 	.byte	0x04, 0x17
        /*005a*/ 	.short	(.L_134 - .L_133)
.L_133:
        /*005c*/ 	.word	0x00000000
        /*0060*/ 	.short	0x0000
        /*0062*/ 	.short	0x0000
        /*0064*/ 	.byte	0x00, 0xf0, 0x11, 0x00


	//----- nvinfo : EIATTR_SPARSE_MMA_MASK
	.align		4
.L_134:
        /*0068*/ 	.byte	0x03, 0x50
        /*006a*/ 	.short	0x0000


	//----- nvinfo : EIATTR_MAXREG_COUNT
	.align		4
        /*006c*/ 	.byte	0x03, 0x1b
        /*006e*/ 	.short	0x00ff


	//----- nvinfo : EIATTR_MERCURY_ISA_VERSION
	.align		4
        /*0070*/ 	.byte	0x03, 0x5f
        /*0072*/ 	.short	0x0101


	//----- nvinfo : EIATTR_VRC_CTA_INIT_COUNT
	.align		4
        /*0074*/ 	.byte	0x02, 0x4a
	.zero		1
	.zero		1


	//----- nvinfo : EIATTR_EXIT_INSTR_OFFSETS
	.align		4
        /*0078*/ 	.byte	0x04, 0x1c
        /*007a*/ 	.short	(.L_136 - .L_135)


	//   ....[0]....
.L_135:
        /*007c*/ 	.word	0x000002f0


	//   ....[1]....
        /*0080*/ 	.word	0x00000810


	//   ....[2]....
        /*0084*/ 	.word	0x00000a70


	//   ....[3]....
        /*0088*/ 	.word	0x00000bb0


	//   ....[4]....
        /*008c*/ 	.word	0x00000c60


	//   ....[5]....
        /*0090*/ 	.word	0x00000c90


	//   ....[6]....
        /*0094*/ 	.word	0x00001210


	//   ....[7]....
        /*0098*/ 	.word	0x00001540


	//   ....[8]....
        /*009c*/ 	.word	0x00001700


	//   ....[9]....
        /*00a0*/ 	.word	0x00001730


	//   ....[10]....
        /*00a4*/ 	.word	0x000017d0


	//----- nvinfo : EIATTR_MAX_THREADS
	.align		4
.L_136:
        /*00a8*/ 	.byte	0x04, 0x05
        /*00aa*/ 	.short	(.L_138 - .L_137)
.L_137:
        /*00ac*/ 	.word	0x00000080
        /*00b0*/ 	.word	0x00000001
        /*00b4*/ 	.word	0x00000001


	//----- nvinfo : EIATTR_CRS_STACK_SIZE
	.align		4
.L_138:
        /*00b8*/ 	.byte	0x04, 0x1e
        /*00ba*/ 	.short	(.L_140 - .L_139)
.L_139:
        /*00bc*/ 	.word	0x00000000


	//----- nvinfo : EIATTR_CBANK_PARAM_SIZE
	.align		4
.L_140:
        /*00c0*/ 	.byte	0x03, 0x19
        /*00c2*/ 	.short	0x0038


	//----- nvinfo : EIATTR_PARAM_CBANK
	.align		4
        /*00c4*/ 	.byte	0x04, 0x0a
        /*00c6*/ 	.short	(.L_142 - .L_141)
	.align		4
.L_141:
        /*00c8*/ 	.word	index@(.nv.constant0._ZN3cub18CUB_300001_SM_10006detail9transform16transform_kernelINS2_10policy_hubILb1EN4cuda3std3__45tupleIJN6thrust24THRUST_300001_SM_1000_NS6detail15normal_iteratorINSA_10device_ptrIfEEEESF_EEEE10policy1000Ei3funSF_JPfSK_EEEvT0_iT1_T2_DpNS2_10kernel_argIT3_EE)
        /*00cc*/ 	.short	0x0380
        /*00ce*/ 	.short	0x0038


	//----- nvinfo : EIATTR_SW_WAR
	.align		4
.L_142:
        /*00d0*/ 	.byte	0x04, 0x36
        /*00d2*/ 	.short	(.L_144 - .L_143)
.L_143:
        /*00d4*/ 	.word	0x00000008
.L_144:


//--------------------- .nv.info._ZN3cub18CUB_300001_SM_10006detail9transform16transform_kernelINS2_10policy_hubILb1EN4cuda3std3__45tupleIJN6thrust24THRUST_300001_SM_1000_NS20permutation_iteratorINSA_6detail15normal_iteratorINSA_10device_ptrIfEEEESG_EEEEEE10policy1000ElNS7_10__identityESG_JSH_EEEvT0_iT1_T2_DpNS2_10kernel_argIT3_EE --------------------------
	.section	.nv.info._ZN3cub18CUB_300001_SM_10006detail9transform16transform_kernelINS2_10policy_hubILb1EN4cuda3std3__45tupleIJN6thrust24THRUST_300001_SM_1000_NS20permutation_iteratorINSA_6detail15normal_iteratorINSA_10device_ptrIfEEEESG_EEEEEE10policy1000ElNS7_10__identityESG_JSH_EEEvT0_iT1_T2_DpNS2_10kernel_argIT3_EE,"",@"SHT_CUDA_INFO"
	.sectionflags	@""
	.align	4


	//----- nvinfo : EIATTR_CUDA_API_VERSION
	.align		4
        /*0000*/ 	.byte	0x04, 0x37
        /*0002*/ 	.short	(.L_146 - .L_145)
.L_145:
        /*0004*/ 	.word	0x00000082


	//----- nvinfo : EIATTR_KPARAM_INFO
	.align		4
.L_146:
        /*0008*/ 	.byte	0x04, 0x17
        /*000a*/ 	.short	(.L_148 - .L_147)
.L_147:
        /*000c*/ 	.word	0x00000000
        /*0010*/ 	.short	0x0004
        /*0012*/ 	.short	0x0018
        /*0014*/ 	.byte	0x00, 0xf0, 0x41, 0x00


	//----- nvinfo : EIATTR_KPARAM_INFO
	.align		4
.L_148:
        /*0018*/ 	.byte	0x04, 0x17
        /*001a*/ 	.short	(.L_150 - .L_149)
.L_149:
        /*001c*/ 	.word	0x00000000
        /*0020*/ 	.short	0x0003
        /*0022*/ 	.short	0x0010
        /*0024*/ 	.byte	0x00, 0xf0, 0x21, 0x00


	//----- nvinfo : EIATTR_KPARAM_INFO
	.align		4
.L_150:
        /*0028*/ 	.byte	0x04, 0x17
        /*002a*/ 	.short	(.L_152 - .L_151)
.L_151:
        /*002c*/ 	.word	0x00000000
        /*0030*/ 	.short	0x0002
        /*0032*/ 	.short	0x000c
        /*0034*/ 	.byte	0x00, 0xf0, 0x05, 0x00


	//----- nvinfo : EIATTR_KPARAM_INFO
	.align		4
.L_152:
        /*0038*/ 	.byte	0x04, 0x17
        /*003a*/ 	.short	(.L_154 - .L_153)
.L_153:
        /*003c*/ 	.word	0x00000000
        /*0040*/ 	.short	0x0001
        /*0042*/ 	.short	0x0008
        /*0044*/ 	.byte	0x00, 0xf0, 0x11, 0x00


	//----- nvinfo : EIATTR_KPARAM_INFO
	.align		4
.L_154:
        /*0048*/ 	.byte	0x04, 0x17
        /*004a*/ 	.short	(.L_156 - .L_155)
.L_155:
        /*004c*/ 	.word	0x00000000
        /*0050*/ 	.short	0x0000
        /*0052*/ 	.short	0x0000
        /*0054*/ 	.byte	0x00, 0xf0, 0x21, 0x00


	//----- nvinfo : EIATTR_SPARSE_MMA_MASK
	.align		4
.L_156:
        /*0058*/ 	.byte	0x03, 0x50
        /*005a*/ 	.short	0x0000


	//----- nvinfo : EIATTR_MAXREG_COUNT
	.align		4
        /*005c*/ 	.byte	0x03, 0x1b
        /*005e*/ 	.short	0x00ff


	//----- nvinfo : EIATTR_MERCURY_ISA_VERSION
	.align		4
        /*0060*/ 	.byte	0x03, 0x5f
        /*0062*/ 	.short	0x0101


	//----- nvinfo : EIATTR_VRC_CTA_INIT_COUNT
	.align		4
        /*0064*/ 	.byte	0x02, 0x4a
	.zero		1
	.zero		1


	//----- nvinfo : EIATTR_EXIT_INSTR_OFFSETS
	.align		4
        /*0068*/ 	.byte	0x04, 0x1c
        /*006a*/ 	.short	(.L_158 - .L_157)


	//   ....[0]....
.L_157:
        /*006c*/ 	.word	0x00000190


	//   ....[1]....
        /*0070*/ 	.word	0x00000c10


	//   ....[2]....
        /*0074*/ 	.word	0x00000f40


	//   ....[3]....
        /*0078*/ 	.word	0x00001100


	//   ....[4]....
        /*007c*/ 	.word	0x00001130


	//   ....[5]....
        /*0080*/ 	.word	0x000011d0


	//   ....[6]....
        /*0084*/ 	.word	0x000011f0


	//   ....[7]....
        /*0088*/ 	.word	0x000019d0


	//   ....[8]....
        /*008c*/ 	.word	0x00001d70


	//   ....[9]....
        /*0090*/ 	.word	0x00001f90


	//   ....[10]....
        /*0094*/ 	.word	0x00002070


	//----- nvinfo : EIATTR_MAX_THREADS
	.align		4
.L_158:
        /*0098*/ 	.byte	0x04, 0x05
        /*009a*/ 	.short	(.L_160 - .L_159)
.L_159:
        /*009c*/ 	.word	0x00000080
        /*00a0*/ 	.word	0x00000001
        /*00a4*/ 	.word	0x00000001


	//----- nvinfo : EIATTR_CRS_STACK_SIZE
	.align		4
.L_160:
        /*00a8*/ 	.byte	0x04, 0x1e
        /*00aa*/ 	.short	(.L_162 - .L_161)
.L_161:
        /*00ac*/ 	.word	0x00000000


	//----- nvinfo : EIATTR_CBANK_PARAM_SIZE
	.align		4
.L_162:
        /*00b0*/ 	.byte	0x03, 0x19
        /*00b2*/ 	.short	0x0028


	//----- nvinfo : EIATTR_PARAM_CBANK
	.align		4
        /*00b4*/ 	.byte	0x04, 0x0a
        /*00b6*/ 	.short	(.L_164 - .L_163)
	.align		4
.L_163:
        /*00b8*/ 	.word	index@(.nv.constant0._ZN3cub18CUB_300001_SM_10006detail9transform16transform_kernelINS2_10policy_hubILb1EN4cuda3std3__45tupleIJN6thrust24THRUST_300001_SM_1000_NS20permutation_iteratorINSA_6detail15normal_iteratorINSA_10device_ptrIfEEEESG_EEEEEE10policy1000ElNS7_10__identityESG_JSH_EEEvT0_iT1_T2_DpNS2_10kernel_argIT3_EE)
        /*00bc*/ 	.short	0x0380
        /*00be*/ 	.short	0x0028


	//----- nvinfo : EIATTR_SW_WAR
	.align		4
.L_164:
        /*00c0*/ 	.byte	0x04, 0x36
        /*00c2*/ 	.short	(.L_166 - .L_165)
.L_165:
        /*00c4*/ 	.word	0x00000008
.L_166:


//--------------------- .nv.info._ZN3cub18CUB_300001_SM_10006detail9transform16transform_kernelINS2_10policy_hubILb1EN4cuda3std3__45tupleIJN6thrust24THRUST_300001_SM_1000_NS20permutation_iteratorINSA_6detail15normal_iteratorINSA_10device_ptrIfEEEESG_EEEEEE10policy1000EiNS7_10__identityESG_JSH_EEEvT0_iT1_T2_DpNS2_10kernel_argIT3_EE --------------------------
	.section	.nv.info._ZN3cub18CUB_300001_SM_10006detail9transform16transform_kernelINS2_10policy_hubILb1EN4cuda3std3__45tupleIJN6thrust24THRUST_300001_SM_1000_NS20permutation_iteratorINSA_6detail15normal_iteratorINSA_10device_ptrIfEEEESG_EEEEEE10policy1000EiNS7_10__identityESG_JSH_EEEvT0_iT1_T2_DpNS2_10kernel_argIT3_EE,"",@"SHT_CUDA_INFO"
	.sectionflags	@""
	.align	4


	//----- nvinfo : EIATTR_CUDA_API_VERSION
	.align		4
        /*0000*/ 	.byte	0x04, 0x37
        /*0002*/ 	.short	(.L_168 - .L_167)
.L_167:
        /*0004*/ 	.word	0x00000082


	//----- nvinfo : EIATTR_KPARAM_INFO
	.align		4
.L_168:
        /*0008*/ 	.byte	0x04, 0x17
        /*000a*/ 	.short	(.L_170 - .L_169)
.L_169:
        /*000c*/ 	.word	0x00000000
        /*0010*/ 	.short	0x0004
        /*0012*/ 	.short	0x0018
        /*0014*/ 	.byte	0x00, 0xf0, 0x41, 0x00


	//----- nvinfo : EIATTR_KPARAM_INFO
	.align		4
.L_170:
        /*0018*/ 	.byte	0x04, 0x17
        /*001a*/ 	.short	(.L_172 - .L_171)
.L_171:
        /*001c*/ 	.word	0x00000000
        /*0020*/ 	.short	0x0003
        /*0022*/ 	.short	0x0010
        /*0024*/ 	.byte	0x00, 0xf0, 0x21, 0x00


	//----- nvinfo : EIATTR_KPARAM_INFO
	.align		4
.L_172:
        /*0028*/ 	.byte	0x04, 0x17
        /*002a*/ 	.short	(.L_174 - .L_173)
.L_173:
        /*002c*/ 	.word	0x00000000
        /*0030*/ 	.short	0x0002
        /*0032*/ 	.short	0x0008
        /*0034*/ 	.byte	0x00, 0xf0, 0x05, 0x00


	//----- nvinfo : EIATTR_KPARAM_INFO
	.align		4
.L_174:
        /*0038*/ 	.byte	0x04, 0x17
        /*003a*/ 	.short	(.L_176 - .L_175)
.L_175:
        /*003c*/ 	.word	0x00000000
        /*0040*/ 	.short	0x0001
        /*0042*/ 	.short	0x0004
        /*0044*/ 	.byte	0x00, 0xf0, 0x11, 0x00


	//----- nvinfo : EIATTR_KPARAM_INFO
	.align		4
.L_176:
        /*0048*/ 	.byte	0x04, 0x17
        /*004a*/ 	.short	(.L_178 - .L_177)
.L_177:
        /*004c*/ 	.word	0x00000000
        /*0050*/ 	.short	0x0000
        /*0052*/ 	.short	0x0000
        /*0054*/ 	.byte	0x00, 0xf0, 0x11, 0x00


	//----- nvinfo : EIATTR_SPARSE_MMA_MASK
	.align		4
.L_178:
        /*0058*/ 	.byte	0x03, 0x50
        /*005a*/ 	.short	0x0000


	//----- nvinfo : EIATTR_MAXREG_COUNT
	.align		4
        /*005c*/ 	.byte	0x03, 0x1b
        /*005e*/ 	.short	0x00ff


	//----- nvinfo : EIATTR_MERCURY_ISA_VERSION
	.align		4
        /*0060*/ 	.byte	0x03, 0x5f
        /*0062*/ 	.short	0x0101


	//----- nvinfo : EIATTR_VRC_CTA_INIT_COUNT
	.align		4
        /*0064*/ 	.byte	0x02, 0x4a
	.zero		1
	.zero		1


	//----- nvinfo : EIATTR_EXIT_INSTR_OFFSETS
	.align		4
        /*0068*/ 	.byte	0x04, 0x1c
        /*006a*/ 	.short	(.L_180 - .L_179)


	//   ....[0]....
.L_179:
        /*006c*/ 	.word	0x000000f0


	//   ....[1]....
        /*0070*/ 	.word	0x000008d0


	//   ....[2]....
        /*0074*/ 	.word	0x00000c80


	//   ....[3]....
        /*0078*/ 	.word	0x00000ea0


	//   ....[4]....
        /*007c*/ 	.word	0x00000fa0


	//   ....[5]....
        /*0080*/ 	.word	0x00000fc0


	//   ....[6]....
        /*0084*/ 	.word	0x00001570


	//   ....[7]....
        /*0088*/ 	.word	0x000018a0


	//   ....[8]....
        /*008c*/ 	.word	0x00001a60


	//   ....[9]....
        /*0090*/ 	.word	0x00001a90


	//   ....[10]....
        /*0094*/ 	.word	0x00001b30


	//----- nvinfo : EIATTR_MAX_THREADS
	.align		4
.L_180:
        /*0098*/ 	.byte	0x04, 0x05
        /*009a*/ 	.short	(.L_182 - .L_181)
.L_181:
        /*009c*/ 	.word	0x00000080
        /*00a0*/ 	.word	0x00000001
        /*00a4*/ 	.word	0x00000001


	//----- nvinfo : EIATTR_CRS_STACK_SIZE
	.align		4
.L_182:
        /*00a8*/ 	.byte	0x04, 0x1e
        /*00aa*/ 	.short	(.L_184 - .L_183)
.L_183:
        /*00ac*/ 	.word	0x00000000


	//----- nvinfo : EIATTR_CBANK_PARAM_SIZE
	.align		4
.L_184:
        /*00b0*/ 	.byte	0x03, 0x19
        /*00b2*/ 	.short	0x0028


	//----- nvinfo : EIATTR_PARAM_CBANK
	.align		4
        /*00b4*/ 	.byte	0x04, 0x0a
        /*00b6*/ 	.short	(.L_186 - .L_185)
	.align		4
.L_185:
        /*00b8*/ 	.word	index@(.nv.constant0._ZN3cub18CUB_300001_SM_10006detail9transform16transform_kernelINS2_10policy_hubILb1EN4cuda3std3__45tupleIJN6thrust24THRUST_300001_SM_1000_NS20permutation_iteratorINSA_6detail15normal_iteratorINSA_10device_ptrIfEEEESG_EEEEEE10policy1000EiNS7_10__identityESG_JSH_EEEvT0_iT1_T2_DpNS2_10kernel_argIT3_EE)
        /*00bc*/ 	.short	0x0380
        /*00be*/ 	.short	0x0028


	//----- nvinfo : EIATTR_SW_WAR
	.align		4
.L_186:
        /*00c0*/ 	.byte	0x04, 0x36
        /*00c2*/ 	.short	(.L_188 - .L_187)
.L_187:
        /*00c4*/ 	.word	0x00000008
.L_188:


//--------------------- .nv.info._ZN3cub18CUB_300001_SM_10006detail8for_each13static_kernelINS2_12policy_hub_t12policy_500_tElN6thrust24THRUST_300001_SM_1000_NS8cuda_cub10__tabulate7functorINS7_6detail15normal_iteratorINS7_10device_ptrIfEEEENS7_6system6detail7generic6detail22compute_sequence_valueIivEElEEEEvT0_T1_ --------------------------
	.section	.nv.info._ZN3cub18CUB_300001_SM_10006detail8for_each13static_kernelINS2_12policy_hub_t12policy_500_tElN6thrust24THRUST_300001_SM_1000_NS8cuda_cub10__tabulate7functorINS7_6detail15normal_iteratorINS7_10device_ptrIfEEEENS7_6system6detail7generic6detail22compute_sequence_valueIivEElEEEEvT0_T1_,"",@"SHT_CUDA_INFO"
	.sectionflags	@""
	.align	4


	//----- nvinfo : EIATTR_CUDA_API_VERSION
	.align		4
        /*0000*/ 	.byte	0x04, 0x37
        /*0002*/ 	.short	(.L_190 - .L_189)
.L_189:
        /*0004*/ 	.word	0x00000082


	//----- nvinfo : EIATTR_KPARAM_INFO
	.align		4
.L_190:
        /*0008*/ 	.byte	0x04, 0x17
        /*000a*/ 	.short	(.L_192 - .L_191)
.L_191:
        /*000c*/ 	.word	0x00000000
        /*0010*/ 	.short	0x0001
        /*0012*/ 	.short	0x0008
        /*0014*/ 	.byte	0x00, 0xf0, 0x41, 0x00


	//----- nvinfo : EIATTR_KPARAM_INFO
	.align		4
.L_192:
        /*0018*/ 	.byte	0x04, 0x17
        /*001a*/ 	.short	(.L_194 - .L_193)
.L_193:
        /*001c*/ 	.word	0x00000000
        /*0020*/ 	.short	0x0000
        /*0022*/ 	.short	0x0000
        /*0024*/ 	.byte	0x00, 0xf0, 0x21, 0x00


	//----- nvinfo : EIATTR_SPARSE_MMA_MASK
	.align		4
.L_194:
        /*0028*/ 	.byte	0x03, 0x50
        /*002a*/ 	.short	0x0000


	//----- nvinfo : EIATTR_MAXREG_COUNT
	.align		4
        /*002c*/ 	.byte	0x03, 0x1b
        /*002e*/ 	.short	0x00ff


	//----- nvinfo : EIATTR_MERCURY_ISA_VERSION
	.align		4
        /*0030*/ 	.byte	0x03, 0x5f
        /*0032*/ 	.short	0x0101


	//----- nvinfo : EIATTR_VRC_CTA_INIT_COUNT
	.align		4
        /*0034*/ 	.byte	0x02, 0x4a
	.zero		1
	.zero		1


	//----- nvinfo : EIATTR_EXIT_INSTR_OFFSETS
	.align		4
        /*0038*/ 	.byte	0x04, 0x1c
        /*003a*/ 	.short	(.L_196 - .L_195)


	//   ....[0]....
.L_195:
        /*003c*/ 	.word	0x00000180


	//   ....[1]....
        /*0040*/ 	.word	0x000002e0


	//   ....[2]....
        /*0044*/ 	.word	0x00000380


	//----- nvinfo : EIATTR_MAX_THREADS
	.align		4
.L_196:
        /*0048*/ 	.byte	0x04, 0x05
        /*004a*/ 	.short	(.L_198 - .L_197)
.L_197:
        /*004c*/ 	.word	0x00000100
        /*0050*/ 	.word	0x00000001
        /*0054*/ 	.word	0x00000001


	//----- nvinfo : EIATTR_CRS_STACK_SIZE
	.align		4
.L_198:
        /*0058*/ 	.byte	0x04, 0x1e
        /*005a*/ 	.short	(.L_200 - .L_199)
.L_199:
        /*005c*/ 	.word	0x00000000


	//----- nvinfo : EIATTR_CBANK_PARAM_SIZE
	.align		4
.L_200:
        /*0060*/ 	.byte	0x03, 0x19
        /*0062*/ 	.short	0x0018


	//----- nvinfo : EIATTR_PARAM_CBANK
	.align		4
        /*0064*/ 	.byte	0x04, 0x0a
        /*0066*/ 	.short	(.L_202 - .L_201)
	.align		4
.L_201:
        /*0068*/ 	.word	index@(.nv.constant0._ZN3cub18CUB_300001_SM_10006detail8for_each13static_kernelINS2_12policy_hub_t12policy_500_tElN6thrust24THRUST_300001_SM_1000_NS8cuda_cub10__tabulate7functorINS7_6detail15normal_iteratorINS7_10device_ptrIfEEEENS7_6system6detail7generic6detail22compute_sequence_valueIivEElEEEEvT0_T1_)
        /*006c*/ 	.short	0x0380
        /*006e*/ 	.short	0x0018


	//----- nvinfo : EIATTR_SW_WAR
	.align		4
.L_202:
        /*0070*/ 	.byte	0x04, 0x36
        /*0072*/ 	.short	(.L_204 - .L_203)
.L_203:
        /*0074*/ 	.word	0x00000008
.L_204:


//--------------------- .nv.info._ZN3cub18CUB_300001_SM_10006detail8for_each13static_kernelINS2_12policy_hub_t12policy_500_tElN6thrust24THRUST_300001_SM_1000_NS8cuda_cub10__tabulate7functorINS7_6detail15normal_iteratorINS7_10device_ptrIfEEEENS7_6system6detail7generic6detail22compute_sequence_valueImvEElEEEEvT0_T1_ --------------------------
	.section	.nv.info._ZN3cub18CUB_300001_SM_10006detail8for_each13static_kernelINS2_12policy_hub_t12policy_500_tElN6thrust24THRUST_300001_SM_1000_NS8cuda_cub10__tabulate7functorINS7_6detail15normal_iteratorINS7_10device_ptrIfEEEENS7_6system6detail7generic6detail22compute_sequence_valueImvEElEEEEvT0_T1_,"",@"SHT_CUDA_INFO"
	.sectionflags	@""
	.align	4


	//----- nvinfo : EIATTR_CUDA_API_VERSION
	.align		4
        /*0000*/ 	.byte	0x04, 0x37
        /*0002*/ 	.short	(.L_206 - .L_205)
.L_205:
        /*0004*/ 	.word	0x00000082


	//----- nvinfo : EIATTR_KPARAM_INFO
	.align		4
.L_206:
        /*0008*/ 	.byte	0x04, 0x17
        /*000a*/ 	.short	(.L_208 - .L_207)
.L_207:
        /*000c*/ 	.word	0x00000000
        /*0010*/ 	.short	0x0001
        /*0012*/ 	.short	0x0008
        /*0014*/ 	.byte	0x00, 0xf0, 0x61, 0x00


	//----- nvinfo : EIATTR_KPARAM_INFO
	.align		4
.L_208:
        /*0018*/ 	.byte	0x04, 0x17
        /*001a*/ 	.short	(.L_210 - .L_209)
.L_209:
        /*001c*/ 	.word	0x00000000
        /*0020*/ 	.short	0x0000
        /*0022*/ 	.short	0x0000
        /*0024*/ 	.byte	0x00, 0xf0, 0x21, 0x00


	//----- nvinfo : EIATTR_SPARSE_MMA_MASK
	.align		4
.L_210:
        /*0028*/ 	.byte	0x03, 0x50
        /*002a*/ 	.short	0x0000


	//----- nvinfo : EIATTR_MAXREG_COUNT
	.align		4
        /*002c*/ 	.byte	0x03, 0x1b
        /*002e*/ 	.short	0x00ff


	//----- nvinfo : EIATTR_MERCURY_ISA_VERSION
	.align		4
        /*0030*/ 	.byte	0x03, 0x5f
        /*0032*/ 	.short	0x0101


	//----- nvinfo : EIATTR_VRC_CTA_INIT_COUNT
	.align		4
        /*0034*/ 	.byte	0x02, 0x4a
	.zero		1
	.zero		1


	//----- nvinfo : EIATTR_EXIT_INSTR_OFFSETS
	.align		4
        /*0038*/ 	.byte	0x04, 0x1c
        /*003a*/ 	.short	(.L_212 - .L_211)


	//   ....[0]....
.L_211:
        /*003c*/ 	.word	0x00000210


	//   ....[1]....
        /*0040*/ 	.word	0x000003b0


	//   ....[2]....
        /*0044*/ 	.word	0x00000490


	//----- nvinfo : EIATTR_MAX_THREADS
	.align		4
.L_212:
        /*0048*/ 	.byte	0x04, 0x05
        /*004a*/ 	.short	(.L_214 - .L_213)
.L_213:
        /*004c*/ 	.word	0x00000100
        /*0050*/ 	.word	0x00000001
        /*0054*/ 	.word	0x00000001


	//----- nvinfo : EIATTR_CRS_STACK_SIZE
	.align		4
.L_214:
        /*0058*/ 	.byte	0x04, 0x1e
        /*005a*/ 	.short	(.L_216 - .L_215)
.L_215:
        /*005c*/ 	.word	0x00000000


	//----- nvinfo : EIATTR_CBANK_PARAM_SIZE
	.align		4
.L_216:
        /*0060*/ 	.byte	0x03, 0x19
        /*0062*/ 	.short	0x0020


	//----- nvinfo : EIATTR_PARAM_CBANK
	.align		4
        /*0064*/ 	.byte	0x04, 0x0a
        /*0066*/ 	.short	(.L_218 - .L_217)
	.align		4
.L_217:
        /*0068*/ 	.word	index@(.nv.constant0._ZN3cub18CUB_300001_SM_10006detail8for_each13static_kernelINS2_12policy_hub_t12policy_500_tElN6thrust24THRUST_300001_SM_1000_NS8cuda_cub10__tabulate7functorINS7_6detail15normal_iteratorINS7_10device_ptrIfEEEENS7_6system6detail7generic6detail22compute_sequence_valueImvEElEEEEvT0_T1_)
        /*006c*/ 	.short	0x0380
        /*006e*/ 	.short	0x0020


	//----- nvinfo : EIATTR_SW_WAR
	.align		4
.L_218:
        /*0070*/ 	.byte	0x04, 0x36
        /*0072*/ 	.short	(.L_220 - .L_219)
.L_219:
        /*0074*/ 	.word	0x00000008
.L_220:


//--------------------- .nv.info._ZN3cub18CUB_300001_SM_10006detail8for_each13static_kernelINS2_12policy_hub_t12policy_500_tElN6thrust24THRUST_300001_SM_1000_NS8cuda_cub10__tabulate7functorINS7_6detail15normal_iteratorINS7_10device_ptrIfEEEENS7_6system6detail7generic6detail22compute_sequence_valueIfvEElEEEEvT0_T1_ --------------------------
	.section	.nv.info._ZN3cub18CUB_300001_SM_10006detail8for_each13static_kernelINS2_12policy_hub_t12policy_500_tElN6thrust24THRUST_300001_SM_1000_NS8cuda_cub10__tabulate7functorINS7_6detail15normal_iteratorINS7_10device_ptrIfEEEENS7_6system6detail7generic6detail22compute_sequence_valueIfvEElEEEEvT0_T1_,"",@"SHT_CUDA_INFO"
	.sectionflags	@""
	.align	4


	//----- nvinfo : EIATTR_CUDA_API_VERSION
	.align		4
        /*0000*/ 	.byte	0x04, 0x37
        /*0002*/ 	.short	(.L_222 - .L_221)
.L_221:
        /*0004*/ 	.word	0x00000082


	//----- nvinfo : EIATTR_KPARAM_INFO
	.align		4
.L_222:
        /*0008*/ 	.byte	0x04, 0x17
        /*000a*/ 	.short	(.L_224 - .L_223)
.L_223:
        /*000c*/ 	.word	0x00000000
        /*0010*/ 	.short	0x0001
        /*0012*/ 	.short	0x0008
        /*0014*/ 	.byte	0x00, 0xf0, 0x41, 0x00


	//----- nvinfo : EIATTR_KPARAM_INFO
	.align		4
.L_224:
        /*0018*/ 	.byte	0x04, 0x17
        /*001a*/ 	.short	(.L_226 - .L_225)
.L_225:
        /*001c*/ 	.word	0x00000000
        /*0020*/ 	.short	0x0000
        /*0022*/ 	.short	0x0000
        /*0024*/ 	.byte	0x00, 0xf0, 0x21, 0x00


	//----- nvinfo : EIATTR_SPARSE_MMA_MASK
	.align		4
.L_226:
        /*0028*/ 	.byte	0x03, 0x50
        /*002a*/ 	.short	0x0000


	//----- nvinfo : EIATTR_MAXREG_COUNT
	.align		4
        /*002c*/ 	.byte	0x03, 0x1b
        /*002e*/ 	.short	0x00ff


	//----- nvinfo : EIATTR_MERCURY_ISA_VERSION
	.align		4
        /*0030*/ 	.byte	0x03, 0x5f
        /*0032*/ 	.short	0x0101


	//----- nvinfo : EIATTR_VRC_CTA_INIT_COUNT
	.align		4
        /*0034*/ 	.byte	0x02, 0x4a
	.zero		1
	.zero		1


	//----- nvinfo : EIATTR_EXIT_INSTR_OFFSETS
	.align		4
        /*0038*/ 	.byte	0x04, 0x1c
        /*003a*/ 	.short	(.L_228 - .L_227)


	//   ....[0]....
.L_227:
        /*003c*/ 	.word	0x00000190


	//   ....[1]....
        /*0040*/ 	.word	0x000002f0


	//   ....[2]....
        /*0044*/ 	.word	0x00000390


	//----- nvinfo : EIATTR_MAX_THREADS
	.align		4
.L_228:
        /*0048*/ 	.byte	0x04, 0x05
        /*004a*/ 	.short	(.L_230 - .L_229)
.L_229:
        /*004c*/ 	.word	0x00000100
        /*0050*/ 	.word	0x00000001
        /*0054*/ 	.word	0x00000001


	//----- nvinfo : EIATTR_CRS_STACK_SIZE
	.align		4
.L_230:
        /*0058*/ 	.byte	0x04, 0x1e
        /*005a*/ 	.short	(.L_232 - .L_231)
.L_231:
        /*005c*/ 	.word	0x00000000


	//----- nvinfo : EIATTR_CBANK_PARAM_SIZE
	.align		4
.L_232:
        /*0060*/ 	.byte	0x03, 0x19
        /*0062*/ 	.short	0x0018


	//----- nvinfo : EIATTR_PARAM_CBANK
	.align		4
        /*0064*/ 	.byte	0x04, 0x0a
        /*0066*/ 	.short	(.L_234 - .L_233)
	.align		4
.L_233:
        /*0068*/ 	.word	index@(.nv.constant0._ZN3cub18CUB_300001_SM_10006detail8for_each13static_kernelINS2_12policy_hub_t12policy_500_tElN6thrust24THRUST_300001_SM_1000_NS8cuda_cub10__tabulate7functorINS7_6detail15normal_iteratorINS7_10device_ptrIfEEEENS7_6system6detail7generic6detail22compute_sequence_valueIfvEElEEEEvT0_T1_)
        /*006c*/ 	.short	0x0380
        /*006e*/ 	.short	0x0018


	//----- nvinfo : EIATTR_SW_WAR
	.align		4
.L_234:
        /*0070*/ 	.byte	0x04, 0x36
        /*0072*/ 	.short	(.L_236 - .L_235)
.L_235:
        /*0074*/ 	.word	0x00000008
.L_236:


//--------------------- .nv.info._ZN3cub18CUB_300001_SM_10006detail8for_each13static_kernelINS2_12policy_hub_t12policy_500_tEmN6thrust24THRUST_300001_SM_1000_NS8cuda_cub20__uninitialized_fill7functorINS7_10device_ptrIfEEfEEEEvT0_T1_ --------------------------
	.section	.nv.info._ZN3cub18CUB_300001_SM_10006detail8for_each13static_kernelINS2_12policy_hub_t12policy_500_tEmN6thrust24THRUST_300001_SM_1000_NS8cuda_cub20__uninitialized_fill7functorINS7_10device_ptrIfEEfEEEEvT0_T1_,"",@"SHT_CUDA_INFO"
	.sectionflags	@""
	.align	4


	//----- nvinfo : EIATTR_CUDA_API_VERSION
	.align		4
        /*0000*/ 	.byte	0x04, 0x37
        /*0002*/ 	.short	(.L_238 - .L_237)
.L_237:
        /*0004*/ 	.word	0x00000082


	//----- nvinfo : EIATTR_KPARAM_INFO
	.align		4
.L_238:
        /*0008*/ 	.byte	0x04, 0x17
        /*000a*/ 	.short	(.L_240 - .L_239)
.L_239:
        /*000c*/ 	.word	0x00000000
        /*0010*/ 	.short	0x0001
        /*0012*/ 	.short	0x0008
        /*0014*/ 	.byte	0x00, 0xf0, 0x41, 0x00


	//----- nvinfo : EIATTR_KPARAM_INFO
	.align		4
.L_240:
        /*0018*/ 	.byte	0x04, 0x17
        /*001a*/ 	.short	(.L_242 - .L_241)
.L_241:
        /*001c*/ 	.word	0x00000000
        /*0020*/ 	.short	0x0000
        /*0022*/ 	.short	0x0000
        /*0024*/ 	.byte	0x00, 0xf0, 0x21, 0x00


	//----- nvinfo : EIATTR_SPARSE_MMA_MASK
	.align		4
.L_242:
        /*0028*/ 	.byte	0x03, 0x50
        /*002a*/ 	.short	0x0000


	//----- nvinfo : EIATTR_MAXREG_COUNT
	.align		4
        /*002c*/ 	.byte	0x03, 0x1b
        /*002e*/ 	.short	0x00ff


	//----- nvinfo : EIATTR_MERCURY_ISA_VERSION
	.align		4
        /*0030*/ 	.byte	0x03, 0x5f
        /*0032*/ 	.short	0x0101


	//----- nvinfo : EIATTR_VRC_CTA_INIT_COUNT
	.align		4
        /*0034*/ 	.byte	0x02, 0x4a
	.zero		1
	.zero		1


	//----- nvinfo : EIATTR_EXIT_INSTR_OFFSETS
	.align		4
        /*0038*/ 	.byte	0x04, 0x1c
        /*003a*/ 	.short	(.L_244 - .L_243)


	//   ....[0]....
.L_243:
        /*003c*/ 	.word	0x00000130


	//   ....[1]....
        /*0040*/ 	.word	0x00000230


	//   ....[2]....
        /*0044*/ 	.word	0x00000260


	//----- nvinfo : EIATTR_MAX_THREADS
	.align		4
.L_244:
        /*0048*/ 	.byte	0x04, 0x05
        /*004a*/ 	.short	(.L_246 - .L_245)
.L_245:
        /*004c*/ 	.word	0x00000100
        /*0050*/ 	.word	0x00000001
        /*0054*/ 	.word	0x00000001


	//----- nvinfo : EIATTR_CBANK_PARAM_SIZE
	.align		4
.L_246:
        /*0058*/ 	.byte	0x03, 0x19
        /*005a*/ 	.short	0x0018


	//----- nvinfo : EIATTR_PARAM_CBANK
	.align		4
        /*005c*/ 	.byte	0x04, 0x0a
        /*005e*/ 	.short	(.L_248 - .L_247)
	.align		4
.L_247:
        /*0060*/ 	.word	index@(.nv.constant0._ZN3cub18CUB_300001_SM_10006detail8for_each13static_kernelINS2_12policy_hub_t12policy_500_tEmN6thrust24THRUST_300001_SM_1000_NS8cuda_cub20__uninitialized_fill7functorINS7_10device_ptrIfEEfEEEEvT0_T1_)
        /*0064*/ 	.short	0x0380
        /*0066*/ 	.short	0x0018


	//----- nvinfo : EIATTR_SW_WAR
	.align		4
.L_248:
        /*0068*/ 	.byte	0x04, 0x36
        /*006a*/ 	.short	(.L_250 - .L_249)
.L_249:
        /*006c*/ 	.word	0x00000008
.L_250:


//--------------------- .nv.info._ZN3cub18CUB_300001_SM_10006detail11EmptyKernelIvEEvv --------------------------
	.section	.nv.info._ZN3cub18CUB_300001_SM_10006detail11EmptyKernelIvEEvv,"",@"SHT_CUDA_INFO"
	.sectionflags	@""
	.align	4


	//----- nvinfo : EIATTR_CUDA_API_VERSION
	.align		4
        /*0000*/ 	.byte	0x04, 0x37
        /*0002*/ 	.short	(.L_252 - .L_251)
.L_251:
        /*0004*/ 	.word	0x00000082


	//----- nvinfo : EIATTR_SPARSE_MMA_MASK
	.align		4
.L_252:
        /*0008*/ 	.byte	0x03, 0x50
        /*000a*/ 	.short	0x0000


	//----- nvinfo : EIATTR_MAXREG_COUNT
	.align		4
        /*000c*/ 	.byte	0x03, 0x1b
        /*000e*/ 	.short	0x00ff


	//----- nvinfo : EIATTR_MERCURY_ISA_VERSION
	.align		4
        /*0010*/ 	.byte	0x03, 0x5f
        /*0012*/ 	.short	0x0101


	//----- nvinfo : EIATTR_VRC_CTA_INIT_COUNT
	.align		4
        /*0014*/ 	.byte	0x02, 0x4a
	.zero		1
	.zero		1


	//----- nvinfo : EIATTR_EXIT_INSTR_OFFSETS
	.align		4
        /*0018*/ 	.byte	0x04, 0x1c
        /*001a*/ 	.short	(.L_254 - .L_253)


	//   ....[0]....
.L_253:
        /*001c*/ 	.word	0x00000010


	//----- nvinfo : EIATTR_SW_WAR
	.align		4
.L_254:
        /*0020*/ 	.byte	0x04, 0x36
        /*0022*/ 	.short	(.L_256 - .L_255)
.L_255:
        /*0024*/ 	.word	0x00000008
.L_256:


//--------------------- .nv.callgraph             --------------------------
	.section	.nv.callgraph,"",@"SHT_CUDA_CALLGRAPH"
	.align	4
	.sectionentsize	8
	.align		4
        /*0000*/ 	.word	0x00000000
	.align		4
        /*0004*/ 	.word	0xffffffff
	.align		4
        /*0008*/ 	.word	0x00000000
	.align		4
        /*000c*/ 	.word	0xfffffffe
	.align		4
        /*0010*/ 	.word	0x00000000
	.align		4
        /*0014*/ 	.word	0xfffffffd
	.align		4
        /*0018*/ 	.word	0x00000000
	.align		4
        /*001c*/ 	.word	0xfffffffc


//--------------------- .nv.constant4             --------------------------
	.section	.nv.constant4,"a",@progbits
	.align	8
	.align		8
.nv.constant4:
        /*0000*/ 	.dword	_ZN30_INTERNAL_2518bf97_4_k_cu_main4cuda3std3__45__cpo5beginE
	.align		8
        /*0008*/ 	.dword	_ZN30_INTERNAL_2518bf97_4_k_cu_main4cuda3std3__45__cpo3endE
	.align		8
        /*0010*/ 	.dword	_ZN30_INTERNAL_2518bf97_4_k_cu_main4cuda3std3__45__cpo6cbeginE
	.align		8
        /*0018*/ 	.dword	_ZN30_INTERNAL_2518bf97_4_k_cu_main4cuda3std3__45__cpo4cendE
	.align		8
        /*0020*/ 	.dword	_ZN30_INTERNAL_2518bf97_4_k_cu_main4cuda3std3__45__cpo6rbeginE
	.align		8
        /*0028*/ 	.dword	_ZN30_INTERNAL_2518bf97_4_k_cu_main4cuda3std3__45__cpo4rendE
	.align		8
        /*0030*/ 	.dword	_ZN30_INTERNAL_2518bf97_4_k_cu_main4cuda3std3__45__cpo7crbeginE
	.align		8
        /*0038*/ 	.dword	_ZN30_INTERNAL_2518bf97_4_k_cu_main4cuda3std3__45__cpo5crendE
	.align		8
        /*0040*/ 	.dword	_ZN30_INTERNAL_2518bf97_4_k_cu_main4cuda3std3__432_GLOBAL__N__2518bf97_4_k_cu_main6ignoreE
	.align		8
        /*0048*/ 	.dword	_ZN30_INTERNAL_2518bf97_4_k_cu_main4cuda3std3__419piecewise_constructE
	.align		8
        /*0050*/ 	.dword	_ZN30_INTERNAL_2518bf97_4_k_cu_main4cuda3std3__48in_placeE
	.align		8
        /*0058*/ 	.dword	_ZN30_INTERNAL_2518bf97_4_k_cu_main4cuda3std3__420unreachable_sentinelE
	.align		8
        /*0060*/ 	.dword	_ZN30_INTERNAL_2518bf97_4_k_cu_main4cuda3std3__47nulloptE
	.align		8
        /*0068*/ 	.dword	_ZN30_INTERNAL_2518bf97_4_k_cu_main4cuda3std3__48unexpectE
	.align		8
        /*0070*/ 	.dword	_ZN30_INTERNAL_2518bf97_4_k_cu_main4cuda3std6ranges3__45__cpo4swapE
	.align		8
        /*0078*/ 	.dword	_ZN30_INTERNAL_2518bf97_4_k_cu_main4cuda3std6ranges3__45__cpo9iter_moveE
	.align		8
        /*0080*/ 	.dword	_ZN30_INTERNAL_2518bf97_4_k_cu_main4cuda3std6ranges3__45__cpo5beginE
	.align		8
        /*0088*/ 	.dword	_ZN30_INTERNAL_2518bf97_4_k_cu_main4cuda3std6ranges3__45__cpo3endE
	.align		8
        /*0090*/ 	.dword	_ZN30_INTERNAL_2518bf97_4_k_cu_main4cuda3std6ranges3__45__cpo6cbeginE
	.align		8
        /*0098*/ 	.dword	_ZN30_INTERNAL_2518bf97_4_k_cu_main4cuda3std6ranges3__45__cpo4cendE
	.align		8
        /*00a0*/ 	.dword	_ZN30_INTERNAL_2518bf97_4_k_cu_main4cuda3std6ranges3__45__cpo7advanceE
	.align		8
        /*00a8*/ 	.dword	_ZN30_INTERNAL_2518bf97_4_k_cu_main4cuda3std6ranges3__45__cpo9iter_swapE
	.align		8
        /*00b0*/ 	.dword	_ZN30_INTERNAL_2518bf97_4_k_cu_main4cuda3std6ranges3__45__cpo4nextE
	.align		8
        /*00b8*/ 	.dword	_ZN30_INTERNAL_2518bf97_4_k_cu_main4cuda3std6ranges3__45__cpo4prevE
	.align		8
        /*00c0*/ 	.dword	_ZN30_INTERNAL_2518bf97_4_k_cu_main4cuda3std6ranges3__45__cpo4dataE
	.align		8
        /*00c8*/ 	.dword	_ZN30_INTERNAL_2518bf97_4_k_cu_main4cuda3std6ranges3__45__cpo5cdataE
	.align		8
        /*00d0*/ 	.dword	_ZN30_INTERNAL_2518bf97_4_k_cu_main4cuda3std6ranges3__45__cpo4sizeE
	.align		8
        /*00d8*/ 	.dword	_ZN30_INTERNAL_2518bf97_4_k_cu_main4cuda3std6ranges3__45__cpo5ssizeE
	.align		8
        /*00e0*/ 	.dword	_ZN30_INTERNAL_2518bf97_4_k_cu_main4cuda3std6ranges3__45__cpo8distanceE
	.align		8
        /*00e8*/ 	.dword	_ZN30_INTERNAL_2518bf97_4_k_cu_main6thrust24THRUST_300001_SM_1000_NS8cuda_cub3parE
	.align		8
        /*00f0*/ 	.dword	_ZN30_INTERNAL_2518bf97_4_k_cu_main6thrust24THRUST_300001_SM_1000_NS8cuda_cub10par_nosyncE
	.align		8
        /*00f8*/ 	.dword	_ZN30_INTERNAL_2518bf97_4_k_cu_main6thrust24THRUST_300001_SM_1000_NS6system6detail10sequential3seqE
	.align		8
        /*0100*/ 	.dword	_ZN30_INTERNAL_2518bf97_4_k_cu_main6thrust24THRUST_300001_SM_1000_NS12placeholders2_1E
	.align		8
        /*0108*/ 	.dword	_ZN30_INTERNAL_2518bf97_4_k_cu_main6thrust24THRUST_300001_SM_1000_NS12placeholders2_2E
	.align		8
        /*0110*/ 	.dword	_ZN30_INTERNAL_2518bf97_4_k_cu_main6thrust24THRUST_300001_SM_1000_NS12placeholders2_3E
	.align		8
        /*0118*/ 	.dword	_ZN30_INTERNAL_2518bf97_4_k_cu_main6thrust24THRUST_300001_SM_1000_NS12placeholders2_4E
	.align		8
        /*0120*/ 	.dword	_ZN30_INTERNAL_2518bf97_4_k_cu_main6thrust24THRUST_300001_SM_1000_NS12placeholders2_5E
	.align		8
        /*0128*/ 	.dword	_ZN30_INTERNAL_2518bf97_4_k_cu_main6thrust24THRUST_300001_SM_1000_NS12placeholders2_6E
	.align		8
        /*0130*/ 	.dword	_ZN30_INTERNAL_2518bf97_4_k_cu_main6thrust24THRUST_300001_SM_1000_NS12placeholders2_7E
	.align		8
        /*0138*/ 	.dword	_ZN30_INTERNAL_2518bf97_4_k_cu_main6thrust24THRUST_300001_SM_1000_NS12placeholders2_8E
	.align		8
        /*0140*/ 	.dword	_ZN30_INTERNAL_2518bf97_4_k_cu_main6thrust24THRUST_300001_SM_1000_NS12placeholders2_9E
	.align		8
        /*0148*/ 	.dword	_ZN30_INTERNAL_2518bf97_4_k_cu_main6thrust24THRUST_300001_SM_1000_NS12placeholders3_10E
	.align		8
        /*0150*/ 	.dword	_ZN30_INTERNAL_2518bf97_4_k_cu_main6thrust24THRUST_300001_SM_1000_NS3seqE


//--------------------- .text._ZN3cub18CUB_300001_SM_10006detail9transform16transform_kernelINS2_10policy_hubILb1EN4cuda3std3__45tupleIJN6thrust24THRUST_300001_SM_1000_NS6detail15normal_iteratorINSA_10device_ptrIfEEEESF_EEEE10policy1000El3funSF_JPfSK_EEEvT0_iT1_T2_DpNS2_10kernel_argIT3_EE --------------------------
	.section	.text._ZN3cub18CUB_300001_SM_10006detail9transform16transform_kernelINS2_10policy_hubILb1EN4cuda3std3__45tupleIJN6thrust24THRUST_300001_SM_1000_NS6detail15normal_iteratorINSA_10device_ptrIfEEEESF_EEEE10policy1000El3funSF_JPfSK_EEEvT0_iT1_T2_DpNS2_10kernel_argIT3_EE,"ax",@progbits
	.align	128
        .global         _ZN3cub18CUB_300001_SM_10006detail9transform16transform_kernelINS2_10policy_hubILb1EN4cuda3std3__45tupleIJN6thrust24THRUST_300001_SM_1000_NS6detail15normal_iteratorINSA_10device_ptrIfEEEESF_EEEE10policy1000El3funSF_JPfSK_EEEvT0_iT1_T2_DpNS2_10kernel_argIT3_EE
        .type           _ZN3cub18CUB_300001_SM_10006detail9transform16transform_kernelINS2_10policy_hubILb1EN4cuda3std3__45tupleIJN6thrust24THRUST_300001_SM_1000_NS6detail15normal_iteratorINSA_10device_ptrIfEEEESF_EEEE10policy1000El3funSF_JPfSK_EEEvT0_iT1_T2_DpNS2_10kernel_argIT3_EE,@function
        .size           _ZN3cub18CUB_300001_SM_10006detail9transform16transform_kernelINS2_10policy_hubILb1EN4cuda3std3__45tupleIJN6thrust24THRUST_300001_SM_1000_NS6detail15normal_iteratorINSA_10device_ptrIfEEEESF_EEEE10policy1000El3funSF_JPfSK_EEEvT0_iT1_T2_DpNS2_10kernel_argIT3_EE,(.L_x_75 - _ZN3cub18CUB_300001_SM_10006detail9transform16transform_kernelINS2_10policy_hubILb1EN4cuda3std3__45tupleIJN6thrust24THRUST_300001_SM_1000_NS6detail15normal_iteratorINSA_10device_ptrIfEEEESF_EEEE10policy1000El3funSF_JPfSK_EEEvT0_iT1_T2_DpNS2_10kernel_argIT3_EE)
        .other          _ZN3cub18CUB_300001_SM_10006detail9transform16transform_kernelINS2_10policy_hubILb1EN4cuda3std3__45tupleIJN6thrust24THRUST_300001_SM_1000_NS6detail15normal_iteratorINSA_10device_ptrIfEEEESF_EEEE10policy1000El3funSF_JPfSK_EEEvT0_iT1_T2_DpNS2_10kernel_argIT3_EE,@"STO_CUDA_ENTRY STV_DEFAULT"
_ZN3cub18CUB_300001_SM_10006detail9transform16transform_kernelINS2_10policy_hubILb1EN4cuda3std3__45tupleIJN6thrust24THRUST_300001_SM_1000_NS6detail15normal_iteratorINSA_10device_ptrIfEEEESF_EEEE10policy1000El3funSF_JPfSK_EEEvT0_iT1_T2_DpNS2_10kernel_argIT3_EE:
.text._ZN3cub18CUB_300001_SM_10006detail9transform16transform_kernelINS2_10policy_hubILb1EN4cuda3std3__45tupleIJN6thrust24THRUST_300001_SM_1000_NS6detail15normal_iteratorINSA_10device_ptrIfEEEESF_EEEE10policy1000El3funSF_JPfSK_EEEvT0_iT1_T2_DpNS2_10kernel_argIT3_EE:
[----:B------:R-:W-:Y:S08]  /*0000*/  LDC R1, c[0x0][0x37c] ;  /* 0x0000df00ff017b82 */ /* 0x000ff00000000800 */
[----:B------:R-:W0:Y:S01]  /*0010*/  LDC R10, c[0x0][0x388] ;  /* 0x0000e200ff0a7b82 */ /* 0x000e220000000800 */
[----:B------:R-:W1:Y:S01]  /*0020*/  LDCU.64 UR4, c[0x0][0x380] ;  /* 0x00007000ff0477ac */ /* 0x000e620008000a00 */
[----:B------:R-:W2:Y:S01]  /*0030*/  S2R R7, SR_TID.X ;  /* 0x0000000000077919 */ /* 0x000ea20000002100 */
[----:B------:R-:W-:Y:S05]  /*0040*/  BSSY.RECONVERGENT B0, `(.L_x_0) ;  /* 0x0000029000007945 */ /* 0x000fea0003800200 */
[----:B------:R-:W3:Y:S01]  /*0050*/  S2UR UR12, SR_CTAID.X ;  /* 0x00000000000c79c3 */ /* 0x000ee20000002500 */
[----:B0-----:R-:W-:-:S04]  /*0060*/  SHF.L.U32 R5, R10, 0x7, RZ ;  /* 0x000000070a057819 */ /* 0x001fc800000006ff */
[----:B------:R-:W-:Y:S01]  /*0070*/  SHF.R.S32.HI R0, RZ, 0x1f, R5 ;  /* 0x0000001fff007819 */ /* 0x000fe20000011405 */
[----:B---3--:R-:W-:-:S04]  /*0080*/  IMAD.WIDE.U32 R2, R5, UR12, RZ ;  /* 0x0000000c05027c25 */ /* 0x008fc8000f8e00ff */
[----:B------:R-:W-:Y:S01]  /*0090*/  IMAD R9, R0, UR12, RZ ;  /* 0x0000000c00097c24 */ /* 0x000fe2000f8e02ff */
[----:B-1----:R-:W-:-:S03]  /*00a0*/  IADD3 R4, P1, PT, -R2, UR4, RZ ;  /* 0x0000000402047c10 */ /* 0x002fc6000ff3e1ff */
[----:B------:R-:W-:Y:S01]  /*00b0*/  IMAD.IADD R9, R3, 0x1, R9 ;  /* 0x0000000103097824 */ /* 0x000fe200078e0209 */
[----:B------:R-:W-:-:S04]  /*00c0*/  ISETP.LT.U32.AND P0, PT, R4, R5, PT ;  /* 0x000000050400720c */ /* 0x000fc80003f01070 */
[----:B------:R-:W-:-:S04]  /*00d0*/  IADD3.X R11, PT, PT, ~R9, UR5, RZ, P1, !PT ;  /* 0x00000005090b7c10 */ /* 0x000fc80008ffe5ff */
[----:B------:R-:W-:Y:S02]  /*00e0*/  ISETP.LT.AND.EX P0, PT, R11, R0, PT, P0 ;  /* 0x000000000b00720c */ /* 0x000fe40003f01300 */
[----:B--2---:R-:W-:Y:S02]  /*00f0*/  SHF.L.U32 R11, R7, 0x7, RZ ;  /* 0x00000007070b7819 */ /* 0x004fe400000006ff */
[----:B------:R-:W-:-:S05]  /*0100*/  SEL R0, R4, R5, P0 ;  /* 0x0000000504007207 */ /* 0x000fca0000000000 */
[----:B------:R-:W-:-:S05]  /*0110*/  IMAD.SHL.U32 R4, R0, 0x4, RZ ;  /* 0x0000000400047824 */ /* 0x000fca00078e00ff */
[----:B------:R-:W-:-:S13]  /*0120*/  ISETP.GE.AND P0, PT, R11, R4, PT ;  /* 0x000000040b00720c */ /* 0x000fda0003f06270 */
[----:B------:R-:W-:Y:S05]  /*0130*/  @P0 BRA `(.L_x_1) ;  /* 0x0000000000640947 */ /* 0x000fea0003800000 */
[----:B------:R-:W0:Y:S01]  /*0140*/  LDCU.64 UR4, c[0x0][0x398] ;  /* 0x00007300ff0477ac */ /* 0x000e220008000a00 */
[C---:B------:R-:W-:Y:S01]  /*0150*/  SHF.L.U32 R6, R2.reuse, 0x2, RZ ;  /* 0x0000000202067819 */ /* 0x040fe200000006ff */
[----:B------:R-:W-:Y:S01]  /*0160*/  BSSY.RECONVERGENT B1, `(.L_x_2) ;  /* 0x000000c000017945 */ /* 0x000fe20003800200 */
[----:B------:R-:W-:Y:S01]  /*0170*/  SHF.L.U64.HI R8, R2, 0x2, R9 ;  /* 0x0000000202087819 */ /* 0x000fe20000010209 */
[----:B------:R-:W-:Y:S01]  /*0180*/  IMAD.MOV.U32 R15, RZ, RZ, R11 ;  /* 0x000000ffff0f7224 */ /* 0x000fe200078e000b */
[----:B0-----:R-:W-:-:S04]  /*0190*/  IADD3 R12, P0, PT, R6, UR4, RZ ;  /* 0x00000004060c7c10 */ /* 0x001fc8000ff1e0ff */
[----:B------:R-:W-:-:S03]  /*01a0*/  IADD3.X R13, PT, PT, R8, UR5, RZ, P0, !PT ;  /* 0x00000005080d7c10 */ /* 0x000fc600087fe4ff */
[----:B------:R-:W-:-:S07]  /*01b0*/  IMAD.WIDE.U32 R12, R7, 0x80, R12 ;  /* 0x00000080070c7825 */ /* 0x000fce00078e000c */
.L_x_3:
[----:B------:R-:W-:Y:S01]  /*01c0*/  IADD3 R15, PT, PT, R15, 0x4000, RZ ;  /* 0x000040000f0f7810 */ /* 0x000fe20007ffe0ff */
[----:B------:R0:W-:Y:S03]  /*01d0*/  CCTL.E.PF2 [R12] ;  /* 0x000000000c00798f */ /* 0x0001e60000800100 */
[----:B------:R-:W-:Y:S02]  /*01e0*/  ISETP.GE.AND P0, PT, R15, R4, PT ;  /* 0x000000040f00720c */ /* 0x000fe40003f06270 */
[----:B0-----:R-:W-:-:S05]  /*01f0*/  IADD3 R12, P1, PT, R12, 0x4000, RZ ;  /* 0x000040000c0c7810 */ /* 0x001fca0007f3e0ff */
[----:B------:R-:W-:-:S06]  /*0200*/  IMAD.X R13, RZ, RZ, R13, P1 ;  /* 0x000000ffff0d7224 */ /* 0x000fcc00008e060d */
[----:B------:R-:W-:Y:S05]  /*0210*/  @!P0 BRA `(.L_x_3) ;  /* 0xfffffffc00e88947 */ /* 0x000fea000383ffff */
[----:B------:R-:W-:Y:S05]  /*0220*/  BSYNC.RECONVERGENT B1 ;  /* 0x0000000000017941 */ /* 0x000fea0003800200 */
.L_x_2:
[----:B------:R-:W0:Y:S02]  /*0230*/  LDCU.64 UR4, c[0x0][0x3a8] ;  /* 0x00007500ff0477ac */ /* 0x000e240008000a00 */
[----:B0-----:R-:W-:-:S04]  /*0240*/  IADD3 R12, P0, PT, R6, UR4, RZ ;  /* 0x00000004060c7c10 */ /* 0x001fc8000ff1e0ff */
[----:B------:R-:W-:-:S03]  /*0250*/  IADD3.X R13, PT, PT, R8, UR5, RZ, P0, !PT ;  /* 0x00000005080d7c10 */ /* 0x000fc600087fe4ff */
[----:B------:R-:W-:-:S07]  /*0260*/  IMAD.WIDE.U32 R12, R7, 0x80, R12 ;  /* 0x00000080070c7825 */ /* 0x000fce00078e000c */
.L_x_4:
[----:B------:R-:W-:Y:S01]  /*0270*/  IADD3 R11, PT, PT, R11, 0x4000, RZ ;  /* 0x000040000b0b7810 */ /* 0x000fe20007ffe0ff */
[----:B------:R0:W-:Y:S03]  /*0280*/  CCTL.E.PF2 [R12] ;  /* 0x000000000c00798f */ /* 0x0001e60000800100 */
[----:B------:R-:W-:Y:S02]  /*0290*/  ISETP.GE.AND P0, PT, R11, R4, PT ;  /* 0x000000040b00720c */ /* 0x000fe40003f06270 */
[----:B0-----:R-:W-:-:S05]  /*02a0*/  IADD3 R12, P1, PT, R12, 0x4000, RZ ;  /* 0x000040000c0c7810 */ /* 0x001fca0007f3e0ff */
[----:B------:R-:W-:-:S06]  /*02b0*/  IMAD.X R13, RZ, RZ, R13, P1 ;  /* 0x000000ffff0d7224 */ /* 0x000fcc00008e060d */
[----:B------:R-:W-:Y:S05]  /*02c0*/  @!P0 BRA `(.L_x_4) ;  /* 0xfffffffc00e88947 */ /* 0x000fea000383ffff */
.L_x_1:
[----:B------:R-:W-:Y:S05]  /*02d0*/  BSYNC.RECONVERGENT B0 ;  /* 0x0000000000007941 */ /* 0x000fea0003800200 */
.L_x_0:
[----:B------:R-:W0:Y:S01]  /*02e0*/  LDCU.128 UR8, c[0x0][0x390] ;  /* 0x00007200ff0877ac */ /* 0x000e220008000c00 */
[----:B------:R-:W-:Y:S02]  /*02f0*/  ISETP.NE.AND P0, PT, R5, R0, PT ;  /* 0x000000000500720c */ /* 0x000fe40003f05270 */
[C---:B------:R-:W-:Y:S01]  /*0300*/  SHF.L.U32 R8, R2.reuse, 0x2, RZ ;  /* 0x0000000202087819 */ /* 0x040fe200000006ff */
[----:B------:R-:W1:Y:S01]  /*0310*/  LDCU.64 UR6, c[0x0][0x3a8] ;  /* 0x00007500ff0677ac */ /* 0x000e620008000a00 */
[----:B------:R-:W-:Y:S02]  /*0320*/  SHF.L.U64.HI R9, R2, 0x2, R9 ;  /* 0x0000000202097819 */ /* 0x000fe40000010209 */
[C---:B------:R-:W-:Y:S01]  /*0330*/  R2UR UR13, R8.reuse ;  /* 0x00000000080d72ca */ /* 0x040fe200000e0000 */
[----:B------:R-:W2:Y:S01]  /*0340*/  LDCU.64 UR14, c[0x0][0x358] ;  /* 0x00006b00ff0e77ac */ /* 0x000ea20008000a00 */
[----:B------:R-:W-:Y:S02]  /*0350*/  R2UR UR16, R9 ;  /* 0x00000000091072ca */ /* 0x000fe400000e0000 */
[----:B0-----:R-:W-:-:S02]  /*0360*/  IADD3 R2, P2, PT, R8, UR10, RZ ;  /* 0x0000000a08027c10 */ /* 0x001fc4000ff5e0ff */
[C---:B-1----:R-:W-:Y:S02]  /*0370*/  IADD3 R4, P3, PT, R8.reuse, UR6, RZ ;  /* 0x0000000608047c10 */ /* 0x042fe4000ff7e0ff */
[----:B------:R-:W-:Y:S02]  /*0380*/  IADD3 R8, P1, PT, R8, UR8, RZ ;  /* 0x0000000808087c10 */ /* 0x000fe4000ff3e0ff */
[C---:B------:R-:W-:Y:S02]  /*0390*/  IADD3.X R3, PT, PT, R9.reuse, UR11, RZ, P2, !PT ;  /* 0x0000000b09037c10 */ /* 0x040fe400097fe4ff */
[C---:B------:R-:W-:Y:S02]  /*03a0*/  IADD3.X R5, PT, PT, R9.reuse, UR7, RZ, P3, !PT ;  /* 0x0000000709057c10 */ /* 0x040fe40009ffe4ff */
[----:B------:R-:W-:Y:S01]  /*03b0*/  IADD3.X R9, PT, PT, R9, UR9, RZ, P1, !PT ;  /* 0x0000000909097c10 */ /* 0x000fe20008ffe4ff */
[----:B--2---:R-:W-:Y:S06]  /*03c0*/  @!P0 BRA `(.L_x_5) ;  /* 0x0000000c00888947 */ /* 0x004fec0003800000 */
[----:B------:R-:W-:-:S13]  /*03d0*/  ISETP.GE.AND P0, PT, R10, 0x1, PT ;  /* 0x000000010a00780c */ /* 0x000fda0003f06270 */
[----:B------:R-:W-:Y:S05]  /*03e0*/  @!P0 EXIT ;  /* 0x000000000000894d */ /* 0x000fea0003800000 */
[C---:B------:R-:W-:Y:S01]  /*03f0*/  ISETP.GE.U32.AND P0, PT, R10.reuse, 0x8, PT ;  /* 0x000000080a00780c */ /* 0x040fe20003f06070 */
[----:B------:R-:W-:Y:S01]  /*0400*/  IMAD.MOV.U32 R6, RZ, RZ, RZ ;  /* 0x000000ffff067224 */ /* 0x000fe200078e00ff */
[----:B------:R-:W-:-:S11]  /*0410*/  LOP3.LUT R20, R10, 0x7, RZ, 0xc0, !PT ;  /* 0x000000070a147812 */ /* 0x000fd600078ec0ff */
[----:B------:R-:W-:Y:S05]  /*0420*/  @!P0 BRA `(.L_x_6) ;  /* 0x0000000800148947 */ /* 0x000fea0003800000 */
[----:B------:R-:W-:-:S13]  /*0430*/  ISETP.GE.AND P0, PT, R7, R0, PT ;  /* 0x000000000700720c */ /* 0x000fda0003f06270 */
[C---:B------:R-:W-:Y:S01]  /*0440*/  @!P0 IMAD.WIDE.U32 R16, R7.reuse, 0x4, R2 ;  /* 0x0000000407108825 */ /* 0x040fe200078e0002 */
[----:B------:R-:W0:Y:S03]  /*0450*/  @!P0 LDC R11, c[0x0][0x38c] ;  /* 0x0000e300ff0b8b82 */ /* 0x000e260000000800 */
[C---:B------:R-:W-:Y:S02]  /*0460*/  @!P0 IMAD.WIDE.U32 R22, R7.reuse, 0x4, R4 ;  /* 0x0000000407168825 */ /* 0x040fe400078e0004 */
[----:B------:R-:W0:Y:S04]  /*0470*/  @!P0 LDG.E R16, desc[UR14][R16.64] ;  /* 0x0000000e10108981 */ /* 0x000e28000c1e1900 */
[----:B------:R1:W0:Y:S01]  /*0480*/  @!P0 LDG.E R23, desc[UR14][R22.64] ;  /* 0x0000000e16178981 */ /* 0x000222000c1e1900 */
[C---:B------:R-:W-:Y:S01]  /*0490*/  IADD3 R21, PT, PT, R7.reuse, 0x80, RZ ;  /* 0x0000008007157810 */ /* 0x040fe20007ffe0ff */
[----:B------:R-:W-:-:S03]  /*04a0*/  @!P0 IMAD.WIDE.U32 R18, R7, 0x4, R8 ;  /* 0x0000000407128825 */ /* 0x000fc600078e0008 */
[C---:B------:R-:W-:Y:S01]  /*04b0*/  ISETP.GE.AND P1, PT, R21.reuse, R0, PT ;  /* 0x000000001500720c */ /* 0x040fe20003f26270 */
[----:B------:R-:W-:-:S04]  /*04c0*/  IMAD.WIDE R14, R21, 0x4, R2 ;  /* 0x00000004150e7825 */ /* 0x000fc800078e0202 */
[----:B------:R-:W-:-:S08]  /*04d0*/  IMAD.WIDE R12, R21, 0x4, R4 ;  /* 0x00000004150c7825 */ /* 0x000fd000078e0204 */
[----:B-1----:R-:W1:Y:S01]  /*04e0*/  @!P1 LDC R22, c[0x0][0x38c] ;  /* 0x0000e300ff169b82 */ /* 0x002e620000000800 */
[----:B0-----:R-:W-:-:S05]  /*04f0*/  @!P0 FFMA R11, R16, R11, R23 ;  /* 0x0000000b100b8223 */ /* 0x001fca0000000017 */
[----:B------:R0:W-:Y:S04]  /*0500*/  @!P0 STG.E desc[UR14][R18.64], R11 ;  /* 0x0000000b12008986 */ /* 0x0001e8000c10190e */
[----:B------:R-:W1:Y:S04]  /*0510*/  @!P1 LDG.E R6, desc[UR14][R14.64] ;  /* 0x0000000e0e069981 */ /* 0x000e68000c1e1900 */
[----:B------:R-:W1:Y:S01]  /*0520*/  @!P1 LDG.E R25, desc[UR14][R12.64] ;  /* 0x0000000e0c199981 */ /* 0x000e62000c1e1900 */
[----:B------:R-:W-:-:S05]  /*0530*/  VIADD R17, R7, 0x100 ;  /* 0x0000010007117836 */ /* 0x000fca0000000000 */
[----:B------:R-:W-:Y:S01]  /*0540*/  ISETP.GE.AND P0, PT, R17, R0, PT ;  /* 0x000000001100720c */ /* 0x000fe20003f06270 */
[----:B------:R-:W-:-:S12]  /*0550*/  IMAD.WIDE R16, R21, 0x4, R8 ;  /* 0x0000000415107825 */ /* 0x000fd800078e0208 */
[----:B0-----:R-:W0:Y:S01]  /*0560*/  @!P0 LDC R18, c[0x0][0x38c] ;  /* 0x0000e300ff128b82 */ /* 0x001e220000000800 */
[----:B-1----:R-:W-:-:S05]  /*0570*/  @!P1 FFMA R25, R6, R22, R25 ;  /* 0x0000001606199223 */ /* 0x002fca0000000019 */
[----:B------:R-:W-:Y:S04]  /*0580*/  @!P1 STG.E desc[UR14][R16.64], R25 ;  /* 0x0000001910009986 */ /* 0x000fe8000c10190e */
[----:B------:R-:W0:Y:S04]  /*0590*/  @!P0 LDG.E R6, desc[UR14][R14.64+0x200] ;  /* 0x0002000e0e068981 */ /* 0x000e28000c1e1900 */
[----:B------:R-:W0:Y:S01]  /*05a0*/  @!P0 LDG.E R21, desc[UR14][R12.64+0x200] ;  /* 0x0002000e0c158981 */ /* 0x000e22000c1e1900 */
[----:B------:R-:W-:-:S04]  /*05b0*/  IADD3 R11, PT, PT, R7, 0x180, RZ ;  /* 0x00000180070b7810 */ /* 0x000fc80007ffe0ff */
[----:B------:R-:W-:Y:S01]  /*05c0*/  ISETP.GE.AND P1, PT, R11, R0, PT ;  /* 0x000000000b00720c */ /* 0x000fe20003f26270 */
[----:B------:R-:W-:Y:S02]  /*05d0*/  VIADD R19, R7, 0x200 ;  /* 0x0000020007137836 */ /* 0x000fe40000000000 */
[----:B0-----:R-:W-:-:S10]  /*05e0*/  @!P0 FFMA R21, R6, R18, R21 ;  /* 0x0000001206158223 */ /* 0x001fd40000000015 */
[----:B------:R-:W0:Y:S01]  /*05f0*/  @!P1 LDC R18, c[0x0][0x38c] ;  /* 0x0000e300ff129b82 */ /* 0x000e220000000800 */
[----:B------:R1:W-:Y:S04]  /*0600*/  @!P0 STG.E desc[UR14][R16.64+0x200], R21 ;  /* 0x0002001510008986 */ /* 0x0003e8000c10190e */
[----:B------:R-:W0:Y:S04]  /*0610*/  @!P1 LDG.E R6, desc[UR14][R14.64+0x400] ;  /* 0x0004000e0e069981 */ /* 0x000e28000c1e1900 */
[----:B------:R-:W0:Y:S01]  /*0620*/  @!P1 LDG.E R11, desc[UR14][R12.64+0x400] ;  /* 0x0004000e0c0b9981 */ /* 0x000e22000c1e1900 */
[----:B------:R-:W-:-:S02]  /*0630*/  ISETP.GE.AND P0, PT, R19, R0, PT ;  /* 0x000000001300720c */ /* 0x000fc40003f06270 */
[----:B-1----:R-:W-:Y:S01]  /*0640*/  IADD3 R21, PT, PT, R7, 0x280, RZ ;  /* 0x0000028007157810 */ /* 0x002fe20007ffe0ff */
[----:B0-----:R-:W-:-:S10]  /*0650*/  @!P1 FFMA R11, R6, R18, R11 ;  /* 0x00000012060b9223 */ /* 0x001fd4000000000b */
[----:B------:R-:W0:Y:S01]  /*0660*/  @!P0 LDC R18, c[0x0][0x38c] ;  /* 0x0000e300ff128b82 */ /* 0x000e220000000800 */
[----:B------:R1:W-:Y:S04]  /*0670*/  @!P1 STG.E desc[UR14][R16.64+0x400], R11 ;  /* 0x0004000b10009986 */ /* 0x0003e8000c10190e */
[----:B------:R-:W0:Y:S04]  /*0680*/  @!P0 LDG.E R6, desc[UR14][R14.64+0x600] ;  /* 0x0006000e0e068981 */ /* 0x000e28000c1e1900 */
[----:B------:R-:W0:Y:S01]  /*0690*/  @!P0 LDG.E R19, desc[UR14][R12.64+0x600] ;  /* 0x0006000e0c138981 */ /* 0x000e22000c1e1900 */
[----:B------:R-:W-:Y:S01]  /*06a0*/  ISETP.GE.AND P1, PT, R21, R0, PT ;  /* 0x000000001500720c */ /* 0x000fe20003f26270 */
[----:B-1----:R-:W-:-:S02]  /*06b0*/  VIADD R11, R7, 0x300 ;  /* 0x00000300070b7836 */ /* 0x002fc40000000000 */
        /* <DEDUP_REMOVED lines=13> */
[----:B0-----:R-:W-:-:S12]  /*0790*/  @!P0 FFMA R11, R6, R18, R11 ;  /* 0x00000012060b8223 */ /* 0x001fd8000000000b */
[----:B------:R-:W0:Y:S01]  /*07a0*/  @!P1 LDC R18, c[0x0][0x38c] ;  /* 0x0000e300ff129b82 */ /* 0x000e220000000800 */
[----:B------:R1:W-:Y:S04]  /*07b0*/  @!P0 STG.E desc[UR14][R16.64+0xa00], R11 ;  /* 0x000a000b10008986 */ /* 0x0003e8000c10190e */
[----:B------:R-:W0:Y:S04]  /*07c0*/  @!P1 LDG.E R6, desc[UR14][R14.64+0xc00] ;  /* 0x000c000e0e069981 */ /* 0x000e28000c1e1900 */
[----:B------:R-:W0:Y:S02]  /*07d0*/  @!P1 LDG.E R19, desc[UR14][R12.64+0xc00] ;  /* 0x000c000e0c139981 */ /* 0x000e24000c1e1900 */
[----:B0-----:R-:W-:Y:S01]  /*07e0*/  @!P1 FFMA R19, R6, R18, R19 ;  /* 0x0000001206139223 */ /* 0x001fe20000000013 */
[----:B------:R-:W-:-:S04]  /*07f0*/  LOP3.LUT R6, R10, 0x7ffffff8, RZ, 0xc0, !PT ;  /* 0x7ffffff80a067812 */ /* 0x000fc800078ec0ff */
[----:B------:R1:W-:Y:S01]  /*0800*/  @!P1 STG.E desc[UR14][R16.64+0xc00], R19 ;  /* 0x000c001310009986 */ /* 0x0003e2000c10190e */
[----:B------:R-:W-:-:S13]  /*0810*/  ISETP.NE.AND P0, PT, R6, 0x8, PT ;  /* 0x000000080600780c */ /* 0x000fda0003f05270 */
[----:B-1----:R-:W-:Y:S05]  /*0820*/  @!P0 BRA `(.L_x_6) ;  /* 0x0000000400148947 */ /* 0x002fea0003800000 */
[----:B------:R-:W-:Y:S01]  /*0830*/  IMAD.MOV.U32 R16, RZ, RZ, 0x8 ;  /* 0x00000008ff107424 */ /* 0x000fe200078e00ff */
[----:B------:R-:W0:Y:S06]  /*0840*/  LDCU UR4, c[0x0][0x38c] ;  /* 0x00007180ff0477ac */ /* 0x000e2c0008000800 */
.L_x_9:
[----:B-1----:R-:W-:-:S04]  /*0850*/  LEA R17, R16, R7, 0x7 ;  /* 0x0000000710117211 */ /* 0x002fc800078e38ff */
[----:B------:R-:W-:-:S13]  /*0860*/  ISETP.GE.AND P0, PT, R17, R0, PT ;  /* 0x000000001100720c */ /* 0x000fda0003f06270 */
[C---:B------:R-:W-:Y:S01]  /*0870*/  @!P0 IMAD.WIDE.U32 R10, R17.reuse, 0x4, R2 ;  /* 0x00000004110a8825 */ /* 0x040fe200078e0002 */
[----:B------:R-:W1:Y:S03]  /*0880*/  @!P0 LDC R27, c[0x0][0x38c] ;  /* 0x0000e300ff1b8b82 */ /* 0x000e660000000800 */
[C---:B------:R-:W-:Y:S02]  /*0890*/  @!P0 IMAD.WIDE.U32 R22, R17.reuse, 0x4, R4 ;  /* 0x0000000411168825 */ /* 0x040fe400078e0004 */
[----:B------:R-:W1:Y:S04]  /*08a0*/  @!P0 LDG.E R10, desc[UR14][R10.64] ;  /* 0x0000000e0a0a8981 */ /* 0x000e68000c1e1900 */
[----:B------:R2:W1:Y:S01]  /*08b0*/  @!P0 LDG.E R23, desc[UR14][R22.64] ;  /* 0x0000000e16178981 */ /* 0x000462000c1e1900 */
[----:B------:R-:W-:-:S02]  /*08c0*/  VIADD R25, R17, 0x80 ;  /* 0x0000008011197836 */ /* 0x000fc40000000000 */
[----:B------:R-:W-:-:S03]  /*08d0*/  @!P0 IMAD.WIDE.U32 R18, R17, 0x4, R8 ;  /* 0x0000000411128825 */ /* 0x000fc600078e0008 */
[C---:B------:R-:W-:Y:S01]  /*08e0*/  ISETP.GE.AND P1, PT, R25.reuse, R0, PT ;  /* 0x000000001900720c */ /* 0x040fe20003f26270 */
[----:B------:R-:W-:-:S04]  /*08f0*/  IMAD.WIDE R14, R25, 0x4, R2 ;  /* 0x00000004190e7825 */ /* 0x000fc800078e0202 */
[----:B------:R-:W-:-:S08]  /*0900*/  IMAD.WIDE R12, R25, 0x4, R4 ;  /* 0x00000004190c7825 */ /* 0x000fd000078e0204 */
[----:B--2---:R-:W2:Y:S01]  /*0910*/  @!P1 LDC R22, c[0x0][0x38c] ;  /* 0x0000e300ff169b82 */ /* 0x004ea20000000800 */
[----:B-1----:R-:W-:-:S05]  /*0920*/  @!P0 FFMA R27, R10, R27, R23 ;  /* 0x0000001b0a1b8223 */ /* 0x002fca0000000017 */
[----:B------:R1:W-:Y:S04]  /*0930*/  @!P0 STG.E desc[UR14][R18.64], R27 ;  /* 0x0000001b12008986 */ /* 0x0003e8000c10190e */
[----:B------:R-:W2:Y:S04]  /*0940*/  @!P1 LDG.E R21, desc[UR14][R14.64] ;  /* 0x0000000e0e159981 */ /* 0x000ea8000c1e1900 */
[----:B------:R-:W2:Y:S01]  /*0950*/  @!P1 LDG.E R24, desc[UR14][R12.64] ;  /* 0x0000000e0c189981 */ /* 0x000ea2000c1e1900 */
[----:B------:R-:W-:-:S04]  /*0960*/  IADD3 R11, PT, PT, R17, 0x100, RZ ;  /* 0x00000100110b7810 */ /* 0x000fc80007ffe0ff */
[----:B------:R-:W-:Y:S01]  /*0970*/  ISETP.GE.AND P0, PT, R11, R0, PT ;  /* 0x000000000b00720c */ /* 0x000fe20003f06270 */
[----:B------:R-:W-:-:S12]  /*0980*/  IMAD.WIDE R10, R25, 0x4, R8 ;  /* 0x00000004190a7825 */ /* 0x000fd800078e0208 */
[----:B------:R-:W3:Y:S01]  /*0990*/  @!P0 LDC R23, c[0x0][0x38c] ;  /* 0x0000e300ff178b82 */ /* 0x000ee20000000800 */
[----:B--2---:R-:W-:-:S05]  /*09a0*/  @!P1 FFMA R25, R21, R22, R24 ;  /* 0x0000001615199223 */ /* 0x004fca0000000018 */
[----:B------:R2:W-:Y:S04]  /*09b0*/  @!P1 STG.E desc[UR14][R10.64], R25 ;  /* 0x000000190a009986 */ /* 0x0005e8000c10190e */
[----:B------:R-:W3:Y:S04]  /*09c0*/  @!P0 LDG.E R21, desc[UR14][R14.64+0x200] ;  /* 0x0002000e0e158981 */ /* 0x000ee8000c1e1900 */
[----:B------:R-:W3:Y:S01]  /*09d0*/  @!P0 LDG.E R22, desc[UR14][R12.64+0x200] ;  /* 0x0002000e0c168981 */ /* 0x000ee2000c1e1900 */
[----:B-1----:R-:W-:-:S05]  /*09e0*/  VIADD R19, R17, 0x180 ;  /* 0x0000018011137836 */ /* 0x002fca0000000000 */
[----:B------:R-:W-:Y:S01]  /*09f0*/  ISETP.GE.AND P1, PT, R19, R0, PT ;  /* 0x000000001300720c */ /* 0x000fe20003f26270 */
[----:B---3--:R-:W-:-:S12]  /*0a00*/  @!P0 FFMA R23, R21, R23, R22 ;  /* 0x0000001715178223 */ /* 0x008fd80000000016 */
[----:B------:R-:W2:Y:S01]  /*0a10*/  @!P1 LDC R22, c[0x0][0x38c] ;  /* 0x0000e300ff169b82 */ /* 0x000ea20000000800 */
[----:B------:R1:W-:Y:S04]  /*0a20*/  @!P0 STG.E desc[UR14][R10.64+0x200], R23 ;  /* 0x000200170a008986 */ /* 0x0003e8000c10190e */
[----:B------:R-:W2:Y:S04]  /*0a30*/  @!P1 LDG.E R18, desc[UR14][R14.64+0x400] ;  /* 0x0004000e0e129981 */ /* 0x000ea8000c1e1900 */
[----:B------:R-:W2:Y:S01]  /*0a40*/  @!P1 LDG.E R21, desc[UR14][R12.64+0x400] ;  /* 0x0004000e0c159981 */ /* 0x000ea2000c1e1900 */
[----:B------:R-:W-:-:S04]  /*0a50*/  IADD3 R19, PT, PT, R17, 0x200, RZ ;  /* 0x0000020011137810 */ /* 0x000fc80007ffe0ff */
[----:B------:R-:W-:Y:S01]  /*0a60*/  ISETP.GE.AND P0, PT, R19, R0, PT ;  /* 0x000000001300720c */ /* 0x000fe20003f06270 */
[----:B------:R-:W-:Y:S02]  /*0a70*/  VIADD R19, R17, 0x280 ;  /* 0x0000028011137836 */ /* 0x000fe40000000000 */
[----:B--2---:R-:W-:-:S10]  /*0a80*/  @!P1 FFMA R25, R18, R22, R21 ;  /* 0x0000001612199223 */ /* 0x004fd40000000015 */
[----:B------:R-:W1:Y:S01]  /*0a90*/  @!P0 LDC R22, c[0x0][0x38c] ;  /* 0x0000e300ff168b82 */ /* 0x000e620000000800 */
[----:B------:R2:W-:Y:S04]  /*0aa0*/  @!P1 STG.E desc[UR14][R10.64+0x400], R25 ;  /* 0x000400190a009986 */ /* 0x0005e8000c10190e */
[----:B------:R-:W1:Y:S04]  /*0ab0*/  @!P0 LDG.E R18, desc[UR14][R14.64+0x600] ;  /* 0x0006000e0e128981 */ /* 0x000e68000c1e1900 */
[----:B------:R-:W1:Y:S01]  /*0ac0*/  @!P0 LDG.E R21, desc[UR14][R12.64+0x600] ;  /* 0x0006000e0c158981 */ /* 0x000e62000c1e1900 */
[----:B------:R-:W-:-:S02]  /*0ad0*/  ISETP.GE.AND P1, PT, R19, R0, PT ;  /* 0x000000001300720c */ /* 0x000fc40003f26270 */
[----:B------:R-:W-:Y:S01]  /*0ae0*/  IADD3 R19, PT, PT, R17, 0x300, RZ ;  /* 0x0000030011137810 */ /* 0x000fe20007ffe0ff */
[----:B-1----:R-:W-:-:S10]  /*0af0*/  @!P0 FFMA R23, R18, R22, R21 ;  /* 0x0000001612178223 */ /* 0x002fd40000000015 */
[----:B------:R-:W1:Y:S01]  /*0b00*/  @!P1 LDC R22, c[0x0][0x38c] ;  /* 0x0000e300ff169b82 */ /* 0x000e620000000800 */
[----:B------:R2:W-:Y:S04]  /*0b10*/  @!P0 STG.E desc[UR14][R10.64+0x600], R23 ;  /* 0x000600170a008986 */ /* 0x0005e8000c10190e */
[----:B------:R-:W1:Y:S04]  /*0b20*/  @!P1 LDG.E R18, desc[UR14][R14.64+0x800] ;  /* 0x0008000e0e129981 */ /* 0x000e68000c1e1900 */
[----:B------:R-:W1:Y:S01]  /*0b30*/  @!P1 LDG.E R21, desc[UR14][R12.64+0x800] ;  /* 0x0008000e0c159981 */ /* 0x000e62000c1e1900 */
[----:B------:R-:W-:Y:S01]  /*0b40*/  ISETP.GE.AND P0, PT, R19, R0, PT ;  /* 0x000000001300720c */ /* 0x000fe20003f06270 */
[----:B-1----:R-:W-:-:S12]  /*0b50*/  @!P1 FFMA R21, R18, R22, R21 ;  /* 0x0000001612159223 */ /* 0x002fd80000000015 */
[----:B------:R-:W1:Y:S01]  /*0b60*/  @!P0 LDC R22, c[0x0][0x38c] ;  /* 0x0000e300ff168b82 */ /* 0x000e620000000800 */
[----:B------:R2:W-:Y:S04]  /*0b70*/  @!P1 STG.E desc[UR14][R10.64+0x800], R21 ;  /* 0x000800150a009986 */ /* 0x0005e8000c10190e */
[----:B------:R-:W1:Y:S04]  /*0b80*/  @!P0 LDG.E R18, desc[UR14][R14.64+0xa00] ;  /* 0x000a000e0e128981 */ /* 0x000e68000c1e1900 */
[----:B------:R-:W1:Y:S01]  /*0b90*/  @!P0 LDG.E R19, desc[UR14][R12.64+0xa00] ;  /* 0x000a000e0c138981 */ /* 0x000e62000c1e1900 */
[----:B------:R-:W-:Y:S01]  /*0ba0*/  VIADD R17, R17, 0x380 ;  /* 0x0000038011117836 */ /* 0x000fe20000000000 */
[----:B------:R-:W-:Y:S01]  /*0bb0*/  IADD3 R16, PT, PT, R16, 0x8, RZ ;  /* 0x0000000810107810 */ /* 0x000fe20007ffe0ff */
[----:B------:R-:W-:Y:S03]  /*0bc0*/  BSSY.RECONVERGENT B0, `(.L_x_7) ;  /* 0x000000a000007945 */ /* 0x000fe60003800200 */
[----:B------:R-:W-:Y:S01]  /*0bd0*/  ISETP.NE.AND P1, PT, R16, R6, PT ;  /* 0x000000061000720c */ /* 0x000fe20003f25270 */
[----:B-1----:R-:W-:-:S05]  /*0be0*/  @!P0 FFMA R19, R18, R22, R19 ;  /* 0x0000001612138223 */ /* 0x002fca0000000013 */
[----:B------:R2:W-:Y:S01]  /*0bf0*/  @!P0 STG.E desc[UR14][R10.64+0xa00], R19 ;  /* 0x000a00130a008986 */ /* 0x0005e2000c10190e */
[----:B------:R-:W-:-:S13]  /*0c00*/  ISETP.GE.AND P0, PT, R17, R0, PT ;  /* 0x000000001100720c */ /* 0x000fda0003f06270 */
[----:B--2---:R-:W-:Y:S05]  /*0c10*/  @P0 BRA `(.L_x_8) ;  /* 0x0000000000100947 */ /* 0x004fea0003800000 */
[----:B------:R-:W0:Y:S04]  /*0c20*/  LDG.E R14, desc[UR14][R14.64+0xc00] ;  /* 0x000c000e0e0e7981 */ /* 0x000e28000c1e1900 */
[----:B------:R-:W0:Y:S02]  /*0c30*/  LDG.E R13, desc[UR14][R12.64+0xc00] ;  /* 0x000c000e0c0d7981 */ /* 0x000e24000c1e1900 */
[----:B0-----:R-:W-:-:S05]  /*0c40*/  FFMA R17, R14, UR4, R13 ;  /* 0x000000040e117c23 */ /* 0x001fca000800000d */
[----:B------:R1:W-:Y:S02]  /*0c50*/  STG.E desc[UR14][R10.64+0xc00], R17 ;  /* 0x000c00110a007986 */ /* 0x0003e4000c10190e */
.L_x_8:
[----:B0-----:R-:W-:Y:S05]  /*0c60*/  BSYNC.RECONVERGENT B0 ;  /* 0x0000000000007941 */ /* 0x001fea0003800200 */
.L_x_7:
[----:B------:R-:W-:Y:S05]  /*0c70*/  @P1 BRA `(.L_x_9) ;  /* 0xfffffff800f41947 */ /* 0x000fea000383ffff */
.L_x_6:
[----:B------:R-:W-:-:S13]  /*0c80*/  ISETP.NE.AND P0, PT, R20, RZ, PT ;  /* 0x000000ff1400720c */ /* 0x000fda0003f05270 */
[----:B------:R-:W-:Y:S05]  /*0c90*/  @!P0 EXIT ;  /* 0x000000000000894d */ /* 0x000fea0003800000 */
[----:B-1----:R-:W0:Y:S01]  /*0ca0*/  LDC R10, c[0x0][0x388] ;  /* 0x0000e200ff0a7b82 */ /* 0x002e220000000800 */
[----:B------:R-:W-:Y:S02]  /*0cb0*/  ISETP.GE.U32.AND P1, PT, R20, 0x4, PT ;  /* 0x000000041400780c */ /* 0x000fe40003f26070 */
[----:B0-----:R-:W-:-:S04]  /*0cc0*/  LOP3.LUT R22, R10, 0x3, RZ, 0xc0, !PT ;  /* 0x000000030a167812 */ /* 0x001fc800078ec0ff */
[----:B------:R-:W-:-:S07]  /*0cd0*/  ISETP.NE.AND P0, PT, R22, RZ, PT ;  /* 0x000000ff1600720c */ /* 0x000fce0003f05270 */
[----:B------:R-:W-:Y:S06]  /*0ce0*/  @!P1 BRA `(.L_x_10) ;  /* 0x0000000000a49947 */ /* 0x000fec0003800000 */
[----:B------:R-:W-:-:S05]  /*0cf0*/  IMAD R11, R6, 0x80, R7 ;  /* 0x00000080060b7824 */ /* 0x000fca00078e0207 */
[----:B------:R-:W-:-:S13]  /*0d00*/  ISETP.GE.AND P1, PT, R11, R0, PT ;  /* 0x000000000b00720c */ /* 0x000fda0003f26270 */
[C---:B------:R-:W-:Y:S01]  /*0d10*/  @!P1 IMAD.WIDE R14, R11.reuse, 0x4, R2 ;  /* 0x000000040b0e9825 */ /* 0x040fe200078e0202 */
[----:B------:R-:W0:Y:S03]  /*0d20*/  @!P1 LDC R23, c[0x0][0x38c] ;  /* 0x0000e300ff179b82 */ /* 0x000e260000000800 */
[C---:B------:R-:W-:Y:S02]  /*0d30*/  @!P1 IMAD.WIDE R18, R11.reuse, 0x4, R4 ;  /* 0x000000040b129825 */ /* 0x040fe400078e0204 */
[----:B------:R-:W0:Y:S04]  /*0d40*/  @!P1 LDG.E R14, desc[UR14][R14.64] ;  /* 0x0000000e0e0e9981 */ /* 0x000e28000c1e1900 */
[----:B------:R-:W0:Y:S01]  /*0d50*/  @!P1 LDG.E R19, desc[UR14][R18.64] ;  /* 0x0000000e12139981 */ /* 0x000e22000c1e1900 */
[C---:B------:R-:W-:Y:S01]  /*0d60*/  IADD3 R25, PT, PT, R11.reuse, 0x80, RZ ;  /* 0x000000800b197810 */ /* 0x040fe20007ffe0ff */
[----:B------:R-:W-:-:S03]  /*0d70*/  @!P1 IMAD.WIDE R12, R11, 0x4, R8 ;  /* 0x000000040b0c9825 */ /* 0x000fc600078e0208 */
[----:B------:R-:W-:-:S13]  /*0d80*/  ISETP.GE.AND P2, PT, R25, R0, PT ;  /* 0x000000001900720c */ /* 0x000fda0003f46270 */
[C---:B------:R-:W-:Y:S01]  /*0d90*/  @!P2 IMAD.WIDE R20, R25.reuse, 0x4, R2 ;  /* 0x000000041914a825 */ /* 0x040fe200078e0202 */
[----:B------:R-:W1:Y:S03]  /*0da0*/  @!P2 LDC R27, c[0x0][0x38c] ;  /* 0x0000e300ff1bab82 */ /* 0x000e660000000800 */
[----:B------:R-:W-:-:S04]  /*0db0*/  @!P2 IMAD.WIDE R16, R25, 0x4, R4 ;  /* 0x000000041910a825 */ /* 0x000fc800078e0204 */
[----:B0-----:R-:W-:-:S05]  /*0dc0*/  @!P1 FFMA R23, R14, R23, R19 ;  /* 0x000000170e179223 */ /* 0x001fca0000000013 */
[----:B------:R0:W-:Y:S04]  /*0dd0*/  @!P1 STG.E desc[UR14][R12.64], R23 ;  /* 0x000000170c009986 */ /* 0x0001e8000c10190e */
[----:B------:R-:W1:Y:S04]  /*0de0*/  @!P2 LDG.E R20, desc[UR14][R20.64] ;  /* 0x0000000e1414a981 */ /* 0x000e68000c1e1900 */
[----:B------:R2:W1:Y:S01]  /*0df0*/  @!P2 LDG.E R17, desc[UR14][R16.64] ;  /* 0x0000000e1011a981 */ /* 0x000462000c1e1900 */
[----:B------:R-:W-:Y:S02]  /*0e00*/  VIADD R29, R11, 0x100 ;  /* 0x000001000b1d7836 */ /* 0x000fe40000000000 */
[----:B------:R-:W-:-:S03]  /*0e10*/  @!P2 IMAD.WIDE R14, R25, 0x4, R8 ;  /* 0x00000004190ea825 */ /* 0x000fc600078e0208 */
[----:B------:R-:W-:-:S13]  /*0e20*/  ISETP.GE.AND P1, PT, R29, R0, PT ;  /* 0x000000001d00720c */ /* 0x000fda0003f26270 */
[C---:B------:R-:W-:Y:S01]  /*0e30*/  @!P1 IMAD.WIDE R24, R29.reuse, 0x4, R2 ;  /* 0x000000041d189825 */ /* 0x040fe200078e0202 */
[----:B--2---:R-:W2:Y:S03]  /*0e40*/  @!P1 LDC R16, c[0x0][0x38c] ;  /* 0x0000e300ff109b82 */ /* 0x004ea60000000800 */
[----:B------:R-:W-:-:S04]  /*0e50*/  @!P1 IMAD.WIDE R18, R29, 0x4, R4 ;  /* 0x000000041d129825 */ /* 0x000fc800078e0204 */
[----:B-1----:R-:W-:-:S05]  /*0e60*/  @!P2 FFMA R27, R20, R27, R17 ;  /* 0x0000001b141ba223 */ /* 0x002fca0000000011 */
[----:B------:R1:W-:Y:S04]  /*0e70*/  @!P2 STG.E desc[UR14][R14.64], R27 ;  /* 0x0000001b0e00a986 */ /* 0x0003e8000c10190e */
[----:B------:R-:W2:Y:S04]  /*0e80*/  @!P1 LDG.E R24, desc[UR14][R24.64] ;  /* 0x0000000e18189981 */ /* 0x000ea8000c1e1900 */
[----:B------:R-:W2:Y:S01]  /*0e90*/  @!P1 LDG.E R19, desc[UR14][R18.64] ;  /* 0x0000000e12139981 */ /* 0x000ea2000c1e1900 */
[----:B0-----:R-:W-:Y:S01]  /*0ea0*/  IADD3 R23, PT, PT, R11, 0x180, RZ ;  /* 0x000001800b177810 */ /* 0x001fe20007ffe0ff */
[----:B------:R-:W-:-:S03]  /*0eb0*/  @!P1 IMAD.WIDE R12, R29, 0x4, R8 ;  /* 0x000000041d0c9825 */ /* 0x000fc600078e0208 */
[----:B------:R-:W-:-:S13]  /*0ec0*/  ISETP.GE.AND P2, PT, R23, R0, PT ;  /* 0x000000001700720c */ /* 0x000fda0003f46270 */
[----:B------:R-:W-:-:S04]  /*0ed0*/  @!P2 IMAD.WIDE R20, R23, 0x4, R4 ;  /* 0x000000041714a825 */ /* 0x000fc800078e0204 */
[----:B--2---:R-:W-:Y:S01]  /*0ee0*/  @!P1 FFMA R11, R24, R16, R19 ;  /* 0x00000010180b9223 */ /* 0x004fe20000000013 */
[C---:B------:R-:W-:Y:S01]  /*0ef0*/  @!P2 IMAD.WIDE R16, R23.reuse, 0x4, R2 ;  /* 0x000000041710a825 */ /* 0x040fe200078e0202 */
[----:B------:R-:W0:Y:S03]  /*0f00*/  @!P2 LDC R19, c[0x0][0x38c] ;  /* 0x0000e300ff13ab82 */ /* 0x000e260000000800 */
[----:B------:R2:W-:Y:S04]  /*0f10*/  @!P1 STG.E desc[UR14][R12.64], R11 ;  /* 0x0000000b0c009986 */ /* 0x0005e8000c10190e */
[----:B------:R-:W0:Y:S04]  /*0f20*/  @!P2 LDG.E R16, desc[UR14][R16.64] ;  /* 0x0000000e1010a981 */ /* 0x000e28000c1e1900 */
[----:B------:R-:W0:Y:S01]  /*0f30*/  @!P2 LDG.E R21, desc[UR14][R20.64] ;  /* 0x0000000e1415a981 */ /* 0x000e22000c1e1900 */
[----:B-1----:R-:W-:-:S04]  /*0f40*/  @!P2 IMAD.WIDE R14, R23, 0x4, R8 ;  /* 0x00000004170ea825 */ /* 0x002fc800078e0208 */
[----:B------:R-:W-:Y:S02]  /*0f50*/  VIADD R6, R6, 0x4 ;  /* 0x0000000406067836 */ /* 0x000fe40000000000 */
[----:B0-----:R-:W-:-:S05]  /*0f60*/  @!P2 FFMA R19, R16, R19, R21 ;  /* 0x000000131013a223 */ /* 0x001fca0000000015 */
[----:B------:R2:W-:Y:S02]  /*0f70*/  @!P2 STG.E desc[UR14][R14.64], R19 ;  /* 0x000000130e00a986 */ /* 0x0005e4000c10190e */
.L_x_10:
[----:B------:R-:W-:Y:S05]  /*0f80*/  @!P0 EXIT ;  /* 0x000000000000894d */ /* 0x000fea0003800000 */
[----:B------:R-:W-:Y:S02]  /*0f90*/  ISETP.NE.AND P0, PT, R22, 0x1, PT ;  /* 0x000000011600780c */ /* 0x000fe40003f05270 */
[----:B------:R-:W-:-:S04]  /*0fa0*/  LOP3.LUT R10, R10, 0x1, RZ, 0xc0, !PT ;  /* 0x000000010a0a7812 */ /* 0x000fc800078ec0ff */
[----:B------:R-:W-:-:S07]  /*0fb0*/  ISETP.NE.U32.AND P2, PT, R10, 0x1, PT ;  /* 0x000000010a00780c */ /* 0x000fce0003f45070 */
[----:B------:R-:W-:Y:S06]  /*0fc0*/  @!P0 BRA `(.L_x_11) ;  /* 0x0000000000548947 */ /* 0x000fec0003800000 */
[----:B--2---:R-:W-:-:S04]  /*0fd0*/  LEA R15, R6, R7, 0x7 ;  /* 0x00000007060f7211 */ /* 0x004fc800078e38ff */
[----:B------:R-:W-:-:S13]  /*0fe0*/  ISETP.GE.AND P0, PT, R15, R0, PT ;  /* 0x000000000f00720c */ /* 0x000fda0003f06270 */
[C---:B------:R-:W-:Y:S01]  /*0ff0*/  @!P0 IMAD.WIDE R10, R15.reuse, 0x4, R2 ;  /* 0x000000040f0a8825 */ /* 0x040fe200078e0202 */
[----:B------:R-:W0:Y:S03]  /*1000*/  @!P0 LDC R21, c[0x0][0x38c] ;  /* 0x0000e300ff158b82 */ /* 0x000e260000000800 */
[C---:B------:R-:W-:Y:S02]  /*1010*/  @!P0 IMAD.WIDE R12, R15.reuse, 0x4, R4 ;  /* 0x000000040f0c8825 */ /* 0x040fe400078e0204 */
[----:B------:R-:W0:Y:S04]  /*1020*/  @!P0 LDG.E R10, desc[UR14][R10.64] ;  /* 0x0000000e0a0a8981 */ /* 0x000e28000c1e1900 */
[----:B------:R-:W0:Y:S01]  /*1030*/  @!P0 LDG.E R13, desc[UR14][R12.64] ;  /* 0x0000000e0c0d8981 */ /* 0x000e22000c1e1900 */
[----:B------:R-:W-:-:S02]  /*1040*/  VIADD R23, R15, 0x80 ;  /* 0x000000800f177836 */ /* 0x000fc40000000000 */
[----:B------:R-:W-:-:S03]  /*1050*/  @!P0 IMAD.WIDE R14, R15, 0x4, R8 ;  /* 0x000000040f0e8825 */ /* 0x000fc600078e0208 */
[----:B------:R-:W-:-:S13]  /*1060*/  ISETP.GE.AND P1, PT, R23, R0, PT ;  /* 0x000000001700720c */ /* 0x000fda0003f26270 */
[----:B------:R-:W-:-:S04]  /*1070*/  @!P1 IMAD.WIDE R16, R23, 0x4, R2 ;  /* 0x0000000417109825 */ /* 0x000fc800078e0202 */
[----:B------:R-:W-:-:S04]  /*1080*/  @!P1 IMAD.WIDE R18, R23, 0x4, R4 ;  /* 0x0000000417129825 */ /* 0x000fc800078e0204 */
[----:B0-----:R-:W-:Y:S02]  /*1090*/  @!P0 FFMA R21, R10, R21, R13 ;  /* 0x000000150a158223 */ /* 0x001fe4000000000d */
[----:B------:R-:W0:Y:S03]  /*10a0*/  @!P1 LDC R13, c[0x0][0x38c] ;  /* 0x0000e300ff0d9b82 */ /* 0x000e260000000800 */
[----:B------:R1:W-:Y:S04]  /*10b0*/  @!P0 STG.E desc[UR14][R14.64], R21 ;  /* 0x000000150e008986 */ /* 0x0003e8000c10190e */
[----:B------:R-:W0:Y:S04]  /*10c0*/  @!P1 LDG.E R16, desc[UR14][R16.64] ;  /* 0x0000000e10109981 */ /* 0x000e28000c1e1900 */
[----:B------:R-:W0:Y:S01]  /*10d0*/  @!P1 LDG.E R19, desc[UR14][R18.64] ;  /* 0x0000000e12139981 */ /* 0x000e22000c1e1900 */
[----:B------:R-:W-:Y:S01]  /*10e0*/  @!P1 IMAD.WIDE R10, R23, 0x4, R8 ;  /* 0x00000004170a9825 */ /* 0x000fe200078e0208 */
[----:B------:R-:W-:-:S03]  /*10f0*/  IADD3 R6, PT, PT, R6, 0x2, RZ ;  /* 0x0000000206067810 */ /* 0x000fc60007ffe0ff */
[----:B0-----:R-:W-:-:S05]  /*1100*/  @!P1 FFMA R13, R16, R13, R19 ;  /* 0x0000000d100d9223 */ /* 0x001fca0000000013 */
[----:B------:R1:W-:Y:S02]  /*1110*/  @!P1 STG.E desc[UR14][R10.64], R13 ;  /* 0x0000000d0a009986 */ /* 0x0003e4000c10190e */
.L_x_11:
[----:B------:R-:W-:Y:S05]  /*1120*/  @P2 EXIT ;  /* 0x000000000000294d */ /* 0x000fea0003800000 */
[----:B------:R-:W-:-:S05]  /*1130*/  IMAD R7, R6, 0x80, R7 ;  /* 0x0000008006077824 */ /* 0x000fca00078e0207 */
[----:B------:R-:W-:-:S13]  /*1140*/  ISETP.GE.AND P0, PT, R7, R0, PT ;  /* 0x000000000700720c */ /* 0x000fda0003f06270 */
[----:B------:R-:W-:Y:S05]  /*1150*/  @P0 EXIT ;  /* 0x000000000000094d */ /* 0x000fea0003800000 */
[C---:B------:R-:W-:Y:S01]  /*1160*/  IMAD.WIDE R2, R7.reuse, 0x4, R2 ;  /* 0x0000000407027825 */ /* 0x040fe200078e0202 */
[----:B------:R-:W0:Y:S03]  /*1170*/  LDCU UR4, c[0x0][0x38c] ;  /* 0x00007180ff0477ac */ /* 0x000e260008000800 */
[C---:B------:R-:W-:Y:S02]  /*1180*/  IMAD.WIDE R4, R7.reuse, 0x4, R4 ;  /* 0x0000000407047825 */ /* 0x040fe400078e0204 */
[----:B------:R-:W0:Y:S04]  /*1190*/  LDG.E R2, desc[UR14][R2.64] ;  /* 0x0000000e02027981 */ /* 0x000e28000c1e1900 */
[----:B------:R-:W0:Y:S01]  /*11a0*/  LDG.E R5, desc[UR14][R4.64] ;  /* 0x0000000e04057981 */ /* 0x000e22000c1e1900 */
[----:B------:R-:W-:-:S04]  /*11b0*/  IMAD.WIDE R8, R7, 0x4, R8 ;  /* 0x0000000407087825 */ /* 0x000fc800078e0208 */
[----:B0-----:R-:W-:-:S05]  /*11c0*/  FFMA R7, R2, UR4, R5 ;  /* 0x0000000402077c23 */ /* 0x001fca0008000005 */
[----:B------:R-:W-:Y:S01]  /*11d0*/  STG.E desc[UR14][R8.64], R7 ;  /* 0x0000000708007986 */ /* 0x000fe2000c10190e */
[----:B------:R-:W-:Y:S05]  /*11e0*/  EXIT ;  /* 0x000000000000794d */ /* 0x000fea0003800000 */
.L_x_5:
[----:B------:R-:W-:-:S13]  /*11f0*/  ISETP.GE.AND P0, PT, R10, 0x1, PT ;  /* 0x000000010a00780c */ /* 0x000fda0003f06270 */
[----:B------:R-:W-:Y:S05]  /*1200*/  @!P0 EXIT ;  /* 0x000000000000894d */ /* 0x000fea0003800000 */
[----:B------:R-:W-:Y:S01]  /*1210*/  ISETP.GE.U32.AND P0, PT, R10, 0x8, PT ;  /* 0x000000080a00780c */ /* 0x000fe20003f06070 */
[----:B------:R-:W-:-:S12]  /*1220*/  HFMA2 R0, -RZ, RZ, 0, 0 ;  /* 0x00000000ff007431 */ /* 0x000fd800000001ff */
[----:B------:R-:W-:Y:S05]  /*1230*/  @!P0 BRA `(.L_x_12) ;  /* 0x0000000400248947 */ /* 0x000fea0003800000 */
[----:B------:R-:W0:Y:S01]  /*1240*/  LDC.64 R12, c[0x0][0x398] ;  /* 0x0000e600ff0c7b82 */ /* 0x000e220000000a00 */
[----:B------:R-:W-:Y:S01]  /*1250*/  UIADD3 UR4, UP2, UPT, UR13, 0x600, URZ ;  /* 0x000006000d047890 */ /* 0x000fe2000ff5e0ff */
[----:B------:R-:W-:Y:S01]  /*1260*/  LOP3.LUT R0, R10, 0x7ffffff8, RZ, 0xc0, !PT ;  /* 0x7ffffff80a007812 */ /* 0x000fe200078ec0ff */
[----:B------:R-:W1:Y:S03]  /*1270*/  LDCU UR17, c[0x0][0x38c] ;  /* 0x00007180ff1177ac */ /* 0x000e660008000800 */
[----:B------:R-:W-:Y:S01]  /*1280*/  IADD3 R0, PT, PT, -R0, RZ, RZ ;  /* 0x000000ff00007210 */ /* 0x000fe20007ffe1ff */
[----:B------:R-:W-:Y:S01]  /*1290*/  UIADD3 UR10, UP1, UPT, UR4, UR10, URZ ;  /* 0x0000000a040a7290 */ /* 0x000fe2000ff3e0ff */
[----:B------:R-:W2:Y:S01]  /*12a0*/  LDC.64 R8, c[0x0][0x390] ;  /* 0x0000e400ff087b82 */ /* 0x000ea20000000a00 */
[----:B------:R-:W-:Y:S02]  /*12b0*/  UIADD3 UR8, UP0, UPT, UR4, UR8, URZ ;  /* 0x0000000804087290 */ /* 0x000fe4000ff1e0ff */
[----:B------:R-:W-:-:S02]  /*12c0*/  UIADD3.X UR5, UPT, UPT, URZ, UR16, URZ, UP2, !UPT ;  /* 0x00000010ff057290 */ /* 0x000fc400097fe4ff */
[----:B------:R-:W-:Y:S02]  /*12d0*/  UIADD3 UR4, UP2, UPT, UR4, UR6, URZ ;  /* 0x0000000604047290 */ /* 0x000fe4000ff5e0ff */
[----:B------:R-:W-:Y:S01]  /*12e0*/  UIADD3.X UR11, UPT, UPT, UR5, UR11, URZ, UP1, !UPT ;  /* 0x0000000b050b7290 */ /* 0x000fe20008ffe4ff */
[----:B------:R-:W3:Y:S01]  /*12f0*/  LDC.64 R14, c[0x0][0x3a8] ;  /* 0x0000ea00ff0e7b82 */ /* 0x000ee20000000a00 */
[----:B------:R-:W-:Y:S02]  /*1300*/  UIADD3.X UR9, UPT, UPT, UR5, UR9, URZ, UP0, !UPT ;  /* 0x0000000905097290 */ /* 0x000fe400087fe4ff */
[----:B------:R-:W-:Y:S01]  /*1310*/  UIADD3.X UR5, UPT, UPT, UR5, UR7, URZ, UP2, !UPT ;  /* 0x0000000705057290 */ /* 0x000fe200097fe4ff */
[----:B0-----:R-:W-:-:S04]  /*1320*/  IMAD.WIDE.U32 R10, R7, 0x4, R12 ;  /* 0x00000004070a7825 */ /* 0x001fc800078e000c */
[----:B--2---:R-:W-:-:S04]  /*1330*/  IMAD.WIDE.U32 R8, R7, 0x4, R8 ;  /* 0x0000000407087825 */ /* 0x004fc800078e0008 */
[----:B---3--:R-:W-:-:S04]  /*1340*/  IMAD.WIDE.U32 R12, R7, 0x4, R14 ;  /* 0x00000004070c7825 */ /* 0x008fc800078e000e */
[----:B-1----:R-:W-:-:S07]  /*1350*/  VIADD R7, R7, 0x80 ;  /* 0x0000008007077836 */ /* 0x002fce0000000000 */
.L_x_13:
[----:B------:R-:W-:Y:S02]  /*1360*/  IADD3 R22, P1, PT, R12, UR13, RZ ;  /* 0x0000000d0c167c10 */ /* 0x000fe4000ff3e0ff */
[----:B---3--:R-:W-:Y:S02]  /*1370*/  IADD3 R20, P0, PT, R10, UR13, RZ ;  /* 0x0000000d0a147c10 */ /* 0x008fe4000ff1e0ff */
[----:B------:R-:W-:Y:S02]  /*1380*/  IADD3.X R23, PT, PT, R13, UR16, RZ, P1, !PT ;  /* 0x000000100d177c10 */ /* 0x000fe40008ffe4ff */
[----:B------:R-:W-:-:S04]  /*1390*/  IADD3.X R21, PT, PT, R11, UR16, RZ, P0, !PT ;  /* 0x000000100b157c10 */ /* 0x000fc800087fe4ff */
[----:B------:R-:W2:Y:S04]  /*13a0*/  LDG.E R23, desc[UR14][R22.64] ;  /* 0x0000000e16177981 */ /* 0x000ea8000c1e1900 */
[----:B------:R-:W2:Y:S01]  /*13b0*/  LDG.E R20, desc[UR14][R20.64] ;  /* 0x0000000e14147981 */ /* 0x000ea2000c1e1900 */
[----:B------:R-:W-:Y:S01]  /*13c0*/  IADD3 R14, P0, PT, R8, UR13, RZ ;  /* 0x0000000d080e7c10 */ /* 0x000fe2000ff1e0ff */
[----:B------:R-:W-:Y:S01]  /*13d0*/  IMAD.U32 R17, RZ, RZ, UR11 ;  /* 0x0000000bff117e24 */ /* 0x000fe2000f8e00ff */
[----:B------:R-:W-:Y:S02]  /*13e0*/  MOV R16, UR10 ;  /* 0x0000000a00107c02 */ /* 0x000fe40008000f00 */
[----:B------:R-:W-:Y:S02]  /*13f0*/  MOV R18, UR4 ;  /* 0x0000000400127c02 */ /* 0x000fe40008000f00 */
[----:B------:R-:W-:Y:S01]  /*1400*/  MOV R19, UR5 ;  /* 0x0000000500137c02 */ /* 0x000fe20008000f00 */
[----:B------:R-:W-:Y:S01]  /*1410*/  IMAD.WIDE R16, R7, 0x4, R16 ;  /* 0x0000000407107825 */ /* 0x000fe200078e0210 */
[----:B------:R-:W-:-:S03]  /*1420*/  IADD3.X R15, PT, PT, R9, UR16, RZ, P0, !PT ;  /* 0x00000010090f7c10 */ /* 0x000fc600087fe4ff */
[----:B------:R-:W-:-:S04]  /*1430*/  IMAD.WIDE R18, R7, 0x4, R18 ;  /* 0x0000000407127825 */ /* 0x000fc800078e0212 */
[----:B--2---:R-:W-:-:S05]  /*1440*/  FFMA R25, R20, UR17, R23 ;  /* 0x0000001114197c23 */ /* 0x004fca0008000017 */
[----:B------:R0:W-:Y:S04]  /*1450*/  STG.E desc[UR14][R14.64], R25 ;  /* 0x000000190e007986 */ /* 0x0001e8000c10190e */
[----:B------:R-:W2:Y:S04]  /*1460*/  LDG.E R6, desc[UR14][R16.64+-0x600] ;  /* 0xfffa000e10067981 */ /* 0x000ea8000c1e1900 */
[----:B------:R-:W2:Y:S01]  /*1470*/  LDG.E R23, desc[UR14][R18.64+-0x600] ;  /* 0xfffa000e12177981 */ /* 0x000ea2000c1e1900 */
[----:B------:R-:W-:Y:S01]  /*1480*/  MOV R21, UR9 ;  /* 0x0000000900157c02 */ /* 0x000fe20008000f00 */
[----:B------:R-:W-:-:S04]  /*1490*/  IMAD.U32 R20, RZ, RZ, UR8 ;  /* 0x00000008ff147e24 */ /* 0x000fc8000f8e00ff */
[----:B------:R-:W-:-:S04]  /*14a0*/  IMAD.WIDE R20, R7, 0x4, R20 ;  /* 0x0000000407147825 */ /* 0x000fc800078e0214 */
[----:B--2---:R-:W-:-:S05]  /*14b0*/  FFMA R23, R6, UR17, R23 ;  /* 0x0000001106177c23 */ /* 0x004fca0008000017 */
[----:B------:R1:W-:Y:S04]  /*14c0*/  STG.E desc[UR14][R20.64+-0x600], R23 ;  /* 0xfffa001714007986 */ /* 0x0003e8000c10190e */
[----:B------:R-:W2:Y:S04]  /*14d0*/  LDG.E R6, desc[UR14][R16.64+-0x400] ;  /* 0xfffc000e10067981 */ /* 0x000ea8000c1e1900 */
[----:B------:R-:W2:Y:S02]  /*14e0*/  LDG.E R27, desc[UR14][R18.64+-0x400] ;  /* 0xfffc000e121b7981 */ /* 0x000ea4000c1e1900 */
[----:B--2---:R-:W-:-:S05]  /*14f0*/  FFMA R27, R6, UR17, R27 ;  /* 0x00000011061b7c23 */ /* 0x004fca000800001b */
[----:B------:R2:W-:Y:S04]  /*1500*/  STG.E desc[UR14][R20.64+-0x400], R27 ;  /* 0xfffc001b14007986 */ /* 0x0005e8000c10190e */
[----:B------:R-:W3:Y:S04]  /*1510*/  LDG.E R6, desc[UR14][R16.64+-0x200] ;  /* 0xfffe000e10067981 */ /* 0x000ee8000c1e1900 */
[----:B0-----:R-:W3:Y:S02]  /*1520*/  LDG.E R15, desc[UR14][R18.64+-0x200] ;  /* 0xfffe000e120f7981 */ /* 0x001ee4000c1e1900 */
[----:B---3--:R-:W-:-:S05]  /*1530*/  FFMA R15, R6, UR17, R15 ;  /* 0x00000011060f7c23 */ /* 0x008fca000800000f */
[----:B------:R0:W-:Y:S04]  /*1540*/  STG.E desc[UR14][R20.64+-0x200], R15 ;  /* 0xfffe000f14007986 */ /* 0x0001e8000c10190e */
[----:B------:R-:W3:Y:S04]  /*1550*/  LDG.E R6, desc[UR14][R16.64] ;  /* 0x0000000e10067981 */ /* 0x000ee8000c1e1900 */
[----:B------:R-:W3:Y:S02]  /*1560*/  LDG.E R25, desc[UR14][R18.64] ;  /* 0x0000000e12197981 */ /* 0x000ee4000c1e1900 */
[----:B---3--:R-:W-:-:S05]  /*1570*/  FFMA R25, R6, UR17, R25 ;  /* 0x0000001106197c23 */ /* 0x008fca0008000019 */
[----:B------:R3:W-:Y:S04]  /*1580*/  STG.E desc[UR14][R20.64], R25 ;  /* 0x0000001914007986 */ /* 0x0007e8000c10190e */
[----:B------:R-:W4:Y:S04]  /*1590*/  LDG.E R6, desc[UR14][R16.64+0x200] ;  /* 0x0002000e10067981 */ /* 0x000f28000c1e1900 */
[----:B-1----:R-:W4:Y:S02]  /*15a0*/  LDG.E R23, desc[UR14][R18.64+0x200] ;  /* 0x0002000e12177981 */ /* 0x002f24000c1e1900 */
[----:B----4-:R-:W-:-:S05]  /*15b0*/  FFMA R23, R6, UR17, R23 ;  /* 0x0000001106177c23 */ /* 0x010fca0008000017 */
[----:B------:R3:W-:Y:S04]  /*15c0*/  STG.E desc[UR14][R20.64+0x200], R23 ;  /* 0x0002001714007986 */ /* 0x0007e8000c10190e */
[----:B------:R-:W4:Y:S04]  /*15d0*/  LDG.E R6, desc[UR14][R16.64+0x400] ;  /* 0x0004000e10067981 */ /* 0x000f28000c1e1900 */
[----:B--2---:R-:W4:Y:S02]  /*15e0*/  LDG.E R27, desc[UR14][R18.64+0x400] ;  /* 0x0004000e121b7981 */ /* 0x004f24000c1e1900 */
[----:B----4-:R-:W-:-:S05]  /*15f0*/  FFMA R27, R6, UR17, R27 ;  /* 0x00000011061b7c23 */ /* 0x010fca000800001b */
[----:B------:R3:W-:Y:S04]  /*1600*/  STG.E desc[UR14][R20.64+0x400], R27 ;  /* 0x0004001b14007986 */ /* 0x0007e8000c10190e */
[----:B------:R-:W2:Y:S04]  /*1610*/  LDG.E R6, desc[UR14][R16.64+0x600] ;  /* 0x0006000e10067981 */ /* 0x000ea8000c1e1900 */
[----:B0-----:R-:W2:Y:S01]  /*1620*/  LDG.E R15, desc[UR14][R18.64+0x600] ;  /* 0x0006000e120f7981 */ /* 0x001ea2000c1e1900 */
[----:B------:R-:W-:-:S04]  /*1630*/  IADD3 R0, PT, PT, R0, 0x8, RZ ;  /* 0x0000000800007810 */ /* 0x000fc80007ffe0ff */
[----:B------:R-:W-:Y:S01]  /*1640*/  ISETP.NE.AND P0, PT, R0, RZ, PT ;  /* 0x000000ff0000720c */ /* 0x000fe20003f05270 */
[----:B------:R-:W-:Y:S01]  /*1650*/  UIADD3 UR13, UP0, UPT, UR13, 0x1000, URZ ;  /* 0x000010000d0d7890 */ /* 0x000fe2000ff1e0ff */
[----:B------:R-:W-:-:S03]  /*1660*/  VIADD R7, R7, 0x400 ;  /* 0x0000040007077836 */ /* 0x000fc60000000000 */
[----:B------:R-:W-:Y:S01]  /*1670*/  UIADD3.X UR16, UPT, UPT, URZ, UR16, URZ, UP0, !UPT ;  /* 0x00000010ff107290 */ /* 0x000fe200087fe4ff */
[----:B--2---:R-:W-:-:S05]  /*1680*/  FFMA R15, R6, UR17, R15 ;  /* 0x00000011060f7c23 */ /* 0x004fca000800000f */
[----:B------:R3:W-:Y:S02]  /*1690*/  STG.E desc[UR14][R20.64+0x600], R15 ;  /* 0x0006000f14007986 */ /* 0x0007e4000c10190e */
[----:B------:R-:W-:Y:S05]  /*16a0*/  @P0 BRA `(.L_x_13) ;  /* 0xfffffffc002c0947 */ /* 0x000fea000383ffff */
[----:B------:R-:W0:Y:S02]  /*16b0*/  LDC R0, c[0x0][0x388] ;  /* 0x0000e200ff007b82 */ /* 0x000e240000000800 */
[----:B0-----:R-:W-:-:S07]  /*16c0*/  LOP3.LUT R0, R0, 0x7ffffff8, RZ, 0xc0, !PT ;  /* 0x7ffffff800007812 */ /* 0x001fce00078ec0ff */
.L_x_12:
[----:B------:R-:W0:Y:S02]  /*16d0*/  LDC R14, c[0x0][0x388] ;  /* 0x0000e200ff0e7b82 */ /* 0x000e240000000800 */
[----:B0-----:R-:W-:-:S04]  /*16e0*/  LOP3.LUT R10, R14, 0x7, RZ, 0xc0, !PT ;  /* 0x000000070e0a7812 */ /* 0x001fc800078ec0ff */
[----:B------:R-:W-:-:S13]  /*16f0*/  ISETP.NE.AND P0, PT, R10, RZ, PT ;  /* 0x000000ff0a00720c */ /* 0x000fda0003f05270 */
[----:B------:R-:W-:Y:S05]  /*1700*/  @!P0 EXIT ;  /* 0x000000000000894d */ /* 0x000fea0003800000 */
[----:B------:R-:W0:Y:S01]  /*1710*/  LDCU.64 UR4, c[0x0][0x390] ;  /* 0x00007200ff0477ac */ /* 0x000e220008000a00 */
[----:B------:R-:W-:Y:S01]  /*1720*/  SHF.L.U32 R8, R14, 0x7, RZ ;  /* 0x000000070e087819 */ /* 0x000fe200000006ff */
[----:B---3--:R-:W1:Y:S01]  /*1730*/  S2R R15, SR_TID.X ;  /* 0x00000000000f7919 */ /* 0x008e620000002100 */
[----:B------:R-:W-:Y:S02]  /*1740*/  ISETP.GE.U32.AND P0, PT, R10, 0x4, PT ;  /* 0x000000040a00780c */ /* 0x000fe40003f06070 */
[----:B------:R-:W-:Y:S01]  /*1750*/  SHF.R.S32.HI R6, RZ, 0x1f, R8 ;  /* 0x0000001fff067819 */ /* 0x000fe20000011408 */
[----:B------:R-:W-:Y:S01]  /*1760*/  IMAD.WIDE.U32 R8, R8, UR12, RZ ;  /* 0x0000000c08087c25 */ /* 0x000fe2000f8e00ff */
[----:B------:R-:W-:-:S03]  /*1770*/  LOP3.LUT R18, R14, 0x3, RZ, 0xc0, !PT ;  /* 0x000000030e127812 */ /* 0x000fc600078ec0ff */
[----:B------:R-:W-:Y:S01]  /*1780*/  IMAD R7, R6, UR12, RZ ;  /* 0x0000000c06077c24 */ /* 0x000fe2000f8e02ff */
[----:B------:R-:W-:Y:S02]  /*1790*/  SHF.L.U32 R6, R8, 0x2, RZ ;  /* 0x0000000208067819 */ /* 0x000fe400000006ff */
[----:B------:R-:W-:Y:S01]  /*17a0*/  ISETP.NE.AND P1, PT, R18, RZ, PT ;  /* 0x000000ff1200720c */ /* 0x000fe20003f25270 */
[----:B------:R-:W-:Y:S01]  /*17b0*/  IMAD.IADD R7, R9, 0x1, R7 ;  /* 0x0000000109077824 */ /* 0x000fe200078e0207 */
[----:B0-----:R-:W-:-:S04]  /*17c0*/  IADD3 R6, P2, PT, R6, UR4, RZ ;  /* 0x0000000406067c10 */ /* 0x001fc8000ff5e0ff */
[----:B------:R-:W-:-:S04]  /*17d0*/  SHF.L.U64.HI R7, R8, 0x2, R7 ;  /* 0x0000000208077819 */ /* 0x000fc80000010207 */
[----:B------:R-:W-:Y:S01]  /*17e0*/  IADD3.X R7, PT, PT, R7, UR5, RZ, P2, !PT ;  /* 0x0000000507077c10 */ /* 0x000fe200097fe4ff */
[----:B------:R-:W-:Y:S06]  /*17f0*/  @!P0 BRA `(.L_x_14) ;  /* 0x0000000000588947 */ /* 0x000fec0003800000 */
[----:B-1----:R-:W-:Y:S01]  /*1800*/  LEA R13, R0, R15, 0x7 ;  /* 0x0000000f000d7211 */ /* 0x002fe200078e38ff */
[----:B------:R-:W0:Y:S04]  /*1810*/  LDCU UR4, c[0x0][0x38c] ;  /* 0x00007180ff0477ac */ /* 0x000e280008000800 */
[----:B------:R-:W-:-:S04]  /*1820*/  IMAD.WIDE R10, R13, 0x4, R2 ;  /* 0x000000040d0a7825 */ /* 0x000fc800078e0202 */
[C---:B------:R-:W-:Y:S01]  /*1830*/  IMAD.WIDE R8, R13.reuse, 0x4, R4 ;  /* 0x000000040d087825 */ /* 0x040fe200078e0204 */
[----:B------:R-:W0:Y:S04]  /*1840*/  LDG.E R16, desc[UR14][R10.64] ;  /* 0x0000000e0a107981 */ /* 0x000e28000c1e1900 */
[----:B------:R-:W0:Y:S01]  /*1850*/  LDG.E R17, desc[UR14][R8.64] ;  /* 0x0000000e08117981 */ /* 0x000e22000c1e1900 */
[----:B------:R-:W-:-:S04]  /*1860*/  IMAD.WIDE R12, R13, 0x4, R6 ;  /* 0x000000040d0c7825 */ /* 0x000fc800078e0206 */
[----:B0-----:R-:W-:-:S05]  /*1870*/  FFMA R17, R16, UR4, R17 ;  /* 0x0000000410117c23 */ /* 0x001fca0008000011 */
[----:B------:R0:W-:Y:S04]  /*1880*/  STG.E desc[UR14][R12.64], R17 ;  /* 0x000000110c007986 */ /* 0x0001e8000c10190e */
[----:B------:R-:W2:Y:S04]  /*1890*/  LDG.E R16, desc[UR14][R10.64+0x200] ;  /* 0x0002000e0a107981 */ /* 0x000ea8000c1e1900 */
[----:B------:R-:W2:Y:S02]  /*18a0*/  LDG.E R19, desc[UR14][R8.64+0x200] ;  /* 0x0002000e08137981 */ /* 0x000ea4000c1e1900 */
[----:B--2---:R-:W-:-:S05]  /*18b0*/  FFMA R19, R16, UR4, R19 ;  /* 0x0000000410137c23 */ /* 0x004fca0008000013 */
[----:B------:R0:W-:Y:S04]  /*18c0*/  STG.E desc[UR14][R12.64+0x200], R19 ;  /* 0x000200130c007986 */ /* 0x0001e8000c10190e */
[----:B------:R-:W2:Y:S04]  /*18d0*/  LDG.E R16, desc[UR14][R10.64+0x400] ;  /* 0x0004000e0a107981 */ /* 0x000ea8000c1e1900 */
[----:B------:R-:W2:Y:S02]  /*18e0*/  LDG.E R21, desc[UR14][R8.64+0x400] ;  /* 0x0004000e08157981 */ /* 0x000ea4000c1e1900 */
[----:B--2---:R-:W-:-:S05]  /*18f0*/  FFMA R21, R16, UR4, R21 ;  /* 0x0000000410157c23 */ /* 0x004fca0008000015 */
[----:B------:R0:W-:Y:S04]  /*1900*/  STG.E desc[UR14][R12.64+0x400], R21 ;  /* 0x000400150c007986 */ /* 0x0001e8000c10190e */
[----:B------:R-:W2:Y:S04]  /*1910*/  LDG.E R16, desc[UR14][R10.64+0x600] ;  /* 0x0006000e0a107981 */ /* 0x000ea8000c1e1900 */
[----:B------:R-:W2:Y:S01]  /*1920*/  LDG.E R23, desc[UR14][R8.64+0x600] ;  /* 0x0006000e08177981 */ /* 0x000ea2000c1e1900 */
[----:B------:R-:W-:Y:S01]  /*1930*/  IADD3 R0, PT, PT, R0, 0x4, RZ ;  /* 0x0000000400007810 */ /* 0x000fe20007ffe0ff */
[----:B--2---:R-:W-:-:S05]  /*1940*/  FFMA R23, R16, UR4, R23 ;  /* 0x0000000410177c23 */ /* 0x004fca0008000017 */
[----:B------:R0:W-:Y:S02]  /*1950*/  STG.E desc[UR14][R12.64+0x600], R23 ;  /* 0x000600170c007986 */ /* 0x0001e4000c10190e */
.L_x_14:
[----:B------:R-:W-:Y:S05]  /*1960*/  @!P1 EXIT ;  /* 0x000000000000994d */ /* 0x000fea0003800000 */
[----:B------:R-:W-:Y:S02]  /*1970*/  ISETP.NE.AND P0, PT, R18, 0x1, PT ;  /* 0x000000011200780c */ /* 0x000fe40003f05270 */
[----:B------:R-:W-:-:S04]  /*1980*/  LOP3.LUT R14, R14, 0x1, RZ, 0xc0, !PT ;  /* 0x000000010e0e7812 */ /* 0x000fc800078ec0ff */
[----:B------:R-:W-:-:S07]  /*1990*/  ISETP.NE.U32.AND P1, PT, R14, 0x1, PT ;  /* 0x000000010e00780c */ /* 0x000fce0003f25070 */
[----:B------:R-:W-:Y:S06]  /*19a0*/  @!P0 BRA `(.L_x_15) ;  /* 0x0000000000388947 */ /* 0x000fec0003800000 */
[----:B01----:R-:W-:Y:S01]  /*19b0*/  IMAD R13, R0, 0x80, R15 ;  /* 0x00000080000d7824 */ /* 0x003fe200078e020f */
[----:B------:R-:W0:Y:S03]  /*19c0*/  LDCU UR4, c[0x0][0x38c] ;  /* 0x00007180ff0477ac */ /* 0x000e260008000800 */
[----:B------:R-:W-:-:S04]  /*19d0*/  IMAD.WIDE R8, R13, 0x4, R2 ;  /* 0x000000040d087825 */ /* 0x000fc800078e0202 */
[C---:B------:R-:W-:Y:S01]  /*19e0*/  IMAD.WIDE R10, R13.reuse, 0x4, R4 ;  /* 0x000000040d0a7825 */ /* 0x040fe200078e0204 */
[----:B------:R-:W0:Y:S04]  /*19f0*/  LDG.E R14, desc[UR14][R8.64] ;  /* 0x0000000e080e7981 */ /* 0x000e28000c1e1900 */
[----:B------:R-:W0:Y:S01]  /*1a00*/  LDG.E R17, desc[UR14][R10.64] ;  /* 0x0000000e0a117981 */ /* 0x000e22000c1e1900 */
[----:B------:R-:W-:-:S04]  /*1a10*/  IMAD.WIDE R12, R13, 0x4, R6 ;  /* 0x000000040d0c7825 */ /* 0x000fc800078e0206 */
[----:B0-----:R-:W-:-:S05]  /*1a20*/  FFMA R17, R14, UR4, R17 ;  /* 0x000000040e117c23 */ /* 0x001fca0008000011 */
[----:B------:R2:W-:Y:S04]  /*1a30*/  STG.E desc[UR14][R12.64], R17 ;  /* 0x000000110c007986 */ /* 0x0005e8000c10190e */
[----:B------:R-:W3:Y:S04]  /*1a40*/  LDG.E R14, desc[UR14][R8.64+0x200] ;  /* 0x0002000e080e7981 */ /* 0x000ee8000c1e1900 */
[----:B------:R-:W3:Y:S01]  /*1a50*/  LDG.E R19, desc[UR14][R10.64+0x200] ;  /* 0x0002000e0a137981 */ /* 0x000ee2000c1e1900 */
[----:B------:R-:W-:Y:S01]  /*1a60*/  IADD3 R0, PT, PT, R0, 0x2, RZ ;  /* 0x0000000200007810 */ /* 0x000fe20007ffe0ff */
[----:B---3--:R-:W-:-:S05]  /*1a70*/  FFMA R19, R14, UR4, R19 ;  /* 0x000000040e137c23 */ /* 0x008fca0008000013 */
[----:B------:R2:W-:Y:S02]  /*1a80*/  STG.E desc[UR14][R12.64+0x200], R19 ;  /* 0x000200130c007986 */ /* 0x0005e4000c10190e */
.L_x_15:
[----:B------:R-:W-:Y:S05]  /*1a90*/  @P1 EXIT ;  /* 0x000000000000194d */ /* 0x000fea0003800000 */
[----:B-1----:R-:W-:Y:S01]  /*1aa0*/  LEA R15, R0, R15, 0x7 ;  /* 0x0000000f000f7211 */ /* 0x002fe200078e38ff */
[----:B------:R-:W1:Y:S04]  /*1ab0*/  LDCU UR4, c[0x0][0x38c] ;  /* 0x00007180ff0477ac */ /* 0x000e680008000800 */
[----:B------:R-:W-:-:S04]  /*1ac0*/  IMAD.WIDE R2, R15, 0x4, R2 ;  /* 0x000000040f027825 */ /* 0x000fc800078e0202 */
[C---:B------:R-:W-:Y:S02]  /*1ad0*/  IMAD.WIDE R4, R15.reuse, 0x4, R4 ;  /* 0x000000040f047825 */ /* 0x040fe400078e0204 */
[----:B------:R-:W1:Y:S04]  /*1ae0*/  LDG.E R2, desc[UR14][R2.64] ;  /* 0x0000000e02027981 */ /* 0x000e68000c1e1900 */
[----:B------:R-:W1:Y:S01]  /*1af0*/  LDG.E R5, desc[UR14][R4.64] ;  /* 0x0000000e04057981 */ /* 0x000e62000c1e1900 */
[----:B------:R-:W-:-:S04]  /*1b00*/  IMAD.WIDE R6, R15, 0x4, R6 ;  /* 0x000000040f067825 */ /* 0x000fc800078e0206 */
[----:B-1----:R-:W-:-:S05]  /*1b10*/  FFMA R9, R2, UR4, R5 ;  /* 0x0000000402097c23 */ /* 0x002fca0008000005 */
[----:B------:R-:W-:Y:S01]  /*1b20*/  STG.E desc[UR14][R6.64], R9 ;  /* 0x0000000906007986 */ /* 0x000fe2000c10190e */
[----:B------:R-:W-:Y:S05]  /*1b30*/  EXIT ;  /* 0x000000000000794d */ /* 0x000fea0003800000 */
.L_x_16:
[----:B------:R-:W-:-:S00]  /*1b40*/  BRA `(.L_x_16) ;  /* 0xfffffffc00fc7947 */ /* 0x000fc0000383ffff */
[----:B------:R-:W-:-:S00]  /*1b50*/  NOP ;  /* 0x0000000000007918 */ /* 0x000fc00000000000 */
        /* <DEDUP_REMOVED lines=10> */
.L_x_75:


//--------------------- .text._ZN3cub18CUB_300001_SM_10006detail9transform16transform_kernelINS2_10policy_hubILb1EN4cuda3std3__45tupleIJN6thrust24THRUST_300001_SM_1000_NS6detail15normal_iteratorINSA_10device_ptrIfEEEESF_EEEE10policy1000Ei3funSF_JPfSK_EEEvT0_iT1_T2_DpNS2_10kernel_argIT3_EE --------------------------
	.section	.text._ZN3cub18CUB_300001_SM_10006detail9transform16transform_kernelINS2_10policy_hubILb1EN4cuda3std3__45tupleIJN6thrust24THRUST_300001_SM_1000_NS6detail15normal_iteratorINSA_10device_ptrIfEEEESF_EEEE10policy1000Ei3funSF_JPfSK_EEEvT0_iT1_T2_DpNS2_10kernel_argIT3_EE,"ax",@progbits
	.align	128
        .global         _ZN3cub18CUB_300001_SM_10006detail9transform16transform_kernelINS2_10policy_hubILb1EN4cuda3std3__45tupleIJN6thrust24THRUST_300001_SM_1000_NS6detail15normal_iteratorINSA_10device_ptrIfEEEESF_EEEE10policy1000Ei3funSF_JPfSK_EEEvT0_iT1_T2_DpNS2_10kernel_argIT3_EE
        .type           _ZN3cub18CUB_300001_SM_10006detail9transform16transform_kernelINS2_10policy_hubILb1EN4cuda3std3__45tupleIJN6thrust24THRUST_300001_SM_1000_NS6detail15normal_iteratorINSA_10device_ptrIfEEEESF_EEEE10policy1000Ei3funSF_JPfSK_EEEvT0_iT1_T2_DpNS2_10kernel_argIT3_EE,@function
        .size           _ZN3cub18CUB_300001_SM_10006detail9transform16transform_kernelINS2_10policy_hubILb1EN4cuda3std3__45tupleIJN6thrust24THRUST_300001_SM_1000_NS6detail15normal_iteratorINSA_10device_ptrIfEEEESF_EEEE10policy1000Ei3funSF_JPfSK_EEEvT0_iT1_T2_DpNS2_10kernel_argIT3_EE,(.L_x_76 - _ZN3cub18CUB_300001_SM_10006detail9transform16transform_kernelINS2_10policy_hubILb1EN4cuda3std3__45tupleIJN6thrust24THRUST_300001_SM_1000_NS6detail15normal_iteratorINSA_10device_ptrIfEEEESF_EEEE10policy1000Ei3funSF_JPfSK_EEEvT0_iT1_T2_DpNS2_10kernel_argIT3_EE)
        .other          _ZN3cub18CUB_300001_SM_10006detail9transform16transform_kernelINS2_10policy_hubILb1EN4cuda3std3__45tupleIJN6thrust24THRUST_300001_SM_1000_NS6detail15normal_iteratorINSA_10device_ptrIfEEEESF_EEEE10policy1000Ei3funSF_JPfSK_EEEvT0_iT1_T2_DpNS2_10kernel_argIT3_EE,@"STO_CUDA_ENTRY STV_DEFAULT"
_ZN3cub18CUB_300001_SM_10006detail9transform16transform_kernelINS2_10policy_hubILb1EN4cuda3std3__45tupleIJN6thrust24THRUST_300001_SM_1000_NS6detail15normal_iteratorINSA_10device_ptrIfEEEESF_EEEE10policy1000Ei3funSF_JPfSK_EEEvT0_iT1_T2_DpNS2_10kernel_argIT3_EE:
.text._ZN3cub18CUB_300001_SM_10006detail9transform16transform_kernelINS2_10policy_hubILb1EN4cuda3std3__45tupleIJN6thrust24THRUST_300001_SM_1000_NS6detail15normal_iteratorINSA_10device_ptrIfEEEESF_EEEE10policy1000Ei3funSF_JPfSK_EEEvT0_iT1_T2_DpNS2_10kernel_argIT3_EE:
[----:B------:R-:W-:Y:S08]  /*0000*/  LDC R1, c[0x0][0x37c] ;  /* 0x0000df00ff017b82 */ /* 0x000ff00000000800 */
[----:B------:R-:W0:Y:S01]  /*0010*/  S2UR UR18, SR_CTAID.X ;  /* 0x00000000001279c3 */ /* 0x000e220000002500 */
[----:B------:R-:W1:Y:S01]  /*0020*/  LDCU.64 UR12, c[0x0][0x380] ;  /* 0x00007000ff0c77ac */ /* 0x000e620008000a00 */
[----:B------:R-:W2:Y:S01]  /*0030*/  S2R R0, SR_TID.X ;  /* 0x0000000000007919 */ /* 0x000ea20000002100 */
[----:B------:R-:W-:Y:S01]  /*0040*/  BSSY.RECONVERGENT B0, `(.L_x_17) ;  /* 0x0000020000007945 */ /* 0x000fe20003800200 */
[----:B-1----:R-:W-:-:S04]  /*0050*/  USHF.L.U32 UR11, UR13, 0x7, URZ ;  /* 0x000000070d0b7899 */ /* 0x002fc800080006ff */
[----:B0-----:R-:W-:-:S04]  /*0060*/  UIMAD UR8, UR11, UR18, URZ ;  /* 0x000000120b0872a4 */ /* 0x001fc8000f8e02ff */
[----:B------:R-:W-:-:S04]  /*0070*/  UIADD3 UR10, UPT, UPT, -UR8, UR12, URZ ;  /* 0x0000000c080a7290 */ /* 0x000fc8000fffe1ff */
[----:B------:R-:W-:Y:S01]  /*0080*/  UISETP.LT.AND UP0, UPT, UR11, UR10, UPT ;  /* 0x0000000a0b00728c */ /* 0x000fe2000bf01270 */
[----:B--2---:R-:W-:-:S03]  /*0090*/  SHF.L.U32 R4, R0, 0x7, RZ ;  /* 0x0000000700047819 */ /* 0x004fc600000006ff */
[----:B------:R-:W-:-:S04]  /*00a0*/  USEL UR12, UR11, UR10, UP0 ;  /* 0x0000000a0b0c7287 */ /* 0x000fc80008000000 */
[----:B------:R-:W-:-:S06]  /*00b0*/  USHF.L.U32 UR4, UR12, 0x2, URZ ;  /* 0x000000020c047899 */ /* 0x000fcc00080006ff */
[----:B------:R-:W-:-:S13]  /*00c0*/  ISETP.GE.AND P0, PT, R4, UR4, PT ;  /* 0x0000000404007c0c */ /* 0x000fda000bf06270 */
[----:B------:R-:W-:Y:S05]  /*00d0*/  @P0 BRA `(.L_x_18) ;  /* 0x0000000000580947 */ /* 0x000fea0003800000 */
[----:B------:R-:W0:Y:S01]  /*00e0*/  LDC.64 R2, c[0x0][0x398] ;  /* 0x0000e600ff027b82 */ /* 0x000e220000000a00 */
[----:B------:R-:W-:Y:S01]  /*00f0*/  MOV R7, UR8 ;  /* 0x0000000800077c02 */ /* 0x000fe20008000f00 */
[----:B------:R-:W-:Y:S01]  /*0100*/  BSSY.RECONVERGENT B1, `(.L_x_19) ;  /* 0x000000a000017945 */ /* 0x000fe20003800200 */
[----:B------:R-:W-:Y:S02]  /*0110*/  IMAD.MOV.U32 R5, RZ, RZ, R4 ;  /* 0x000000ffff057224 */ /* 0x000fe400078e0004 */
[----:B0-----:R-:W-:-:S04]  /*0120*/  IMAD.WIDE.U32 R2, R0, 0x80, R2 ;  /* 0x0000008000027825 */ /* 0x001fc800078e0002 */
[----:B------:R-:W-:-:S07]  /*0130*/  IMAD.WIDE R2, R7, 0x4, R2 ;  /* 0x0000000407027825 */ /* 0x000fce00078e0202 */
.L_x_20:
[----:B------:R-:W-:Y:S01]  /*0140*/  IADD3 R5, PT, PT, R5, 0x4000, RZ ;  /* 0x0000400005057810 */ /* 0x000fe20007ffe0ff */
[----:B------:R0:W-:Y:S03]  /*0150*/  CCTL.E.PF2 [R2] ;  /* 0x000000000200798f */ /* 0x0001e60000800100 */
[----:B------:R-:W-:Y:S02]  /*0160*/  ISETP.GE.AND P0, PT, R5, UR4, PT ;  /* 0x0000000405007c0c */ /* 0x000fe4000bf06270 */
[----:B0-----:R-:W-:-:S04]  /*0170*/  IADD3 R2, P1, PT, R2, 0x4000, RZ ;  /* 0x0000400002027810 */ /* 0x001fc80007f3e0ff */
[----:B------:R-:W-:-:S07]  /*0180*/  IADD3.X R3, PT, PT, RZ, R3, RZ, P1, !PT ;  /* 0x00000003ff037210 */ /* 0x000fce0000ffe4ff */
[----:B------:R-:W-:Y:S05]  /*0190*/  @!P0 BRA `(.L_x_20) ;  /* 0xfffffffc00e88947 */ /* 0x000fea000383ffff */
[----:B------:R-:W-:Y:S05]  /*01a0*/  BSYNC.RECONVERGENT B1 ;  /* 0x0000000000017941 */ /* 0x000fea0003800200 */
.L_x_19:
[----:B------:R-:W0:Y:S02]  /*01b0*/  LDC.64 R2, c[0x0][0x3a8] ;  /* 0x0000ea00ff027b82 */ /* 0x000e240000000a00 */
[----:B0-----:R-:W-:-:S04]  /*01c0*/  IMAD.WIDE.U32 R2, R0, 0x80, R2 ;  /* 0x0000008000027825 */ /* 0x001fc800078e0002 */
[----:B------:R-:W-:-:S07]  /*01d0*/  IMAD.WIDE R2, R7, 0x4, R2 ;  /* 0x0000000407027825 */ /* 0x000fce00078e0202 */
.L_x_21:
[----:B------:R-:W-:Y:S01]  /*01e0*/  VIADD R4, R4, 0x4000 ;  /* 0x0000400004047836 */ /* 0x000fe20000000000 */
[----:B------:R0:W-:Y:S04]  /*01f0*/  CCTL.E.PF2 [R2] ;  /* 0x000000000200798f */ /* 0x0001e80000800100 */
[----:B------:R-:W-:Y:S02]  /*0200*/  ISETP.GE.AND P0, PT, R4, UR4, PT ;  /* 0x0000000404007c0c */ /* 0x000fe4000bf06270 */
[----:B0-----:R-:W-:-:S04]  /*0210*/  IADD3 R2, P1, PT, R2, 0x4000, RZ ;  /* 0x0000400002027810 */ /* 0x001fc80007f3e0ff */
[----:B------:R-:W-:-:S07]  /*0220*/  IADD3.X R3, PT, PT, RZ, R3, RZ, P1, !PT ;  /* 0x00000003ff037210 */ /* 0x000fce0000ffe4ff */
[----:B------:R-:W-:Y:S05]  /*0230*/  @!P0 BRA `(.L_x_21) ;  /* 0xfffffffc00e88947 */ /* 0x000fea000383ffff */
.L_x_18:
[----:B------:R-:W-:Y:S05]  /*0240*/  BSYNC.RECONVERGENT B0 ;  /* 0x0000000000007941 */ /* 0x000fea0003800200 */
.L_x_17:
[----:B------:R-:W0:Y:S01]  /*0250*/  LDCU.128 UR4, c[0x0][0x390] ;  /* 0x00007200ff0477ac */ /* 0x000e220008000c00 */
[----:B------:R-:W-:Y:S01]  /*0260*/  UIMAD.WIDE UR8, UR8, 0x4, URZ ;  /* 0x00000004080878a5 */ /* 0x000fe2000f8e02ff */
[----:B------:R-:W1:Y:S01]  /*0270*/  LDCU.64 UR20, c[0x0][0x358] ;  /* 0x00006b00ff1477ac */ /* 0x000e620008000a00 */
[----:B------:R-:W2:Y:S02]  /*0280*/  LDCU.64 UR14, c[0x0][0x3a8] ;  /* 0x00007500ff0e77ac */ /* 0x000ea40008000a00 */
[----:B0-----:R-:W-:-:S04]  /*0290*/  UIADD3 UR16, UP0, UPT, UR8, UR4, URZ ;  /* 0x0000000408107290 */ /* 0x001fc8000ff1e0ff */
[----:B------:R-:W-:Y:S02]  /*02a0*/  UIADD3.X UR17, UPT, UPT, UR9, UR5, URZ, UP0, !UPT ;  /* 0x0000000509117290 */ /* 0x000fe400087fe4ff */
[----:B------:R-:W-:-:S09]  /*02b0*/  UISETP.GT.AND UP0, UPT, UR11, UR10, UPT ;  /* 0x0000000a0b00728c */ /* 0x000fd2000bf04270 */
[----:B-12---:R-:W-:Y:S05]  /*02c0*/  BRA.U UP0, `(.L_x_22) ;  /* 0x0000000900687547 */ /* 0x006fea000b800000 */
[----:B------:R-:W-:-:S06]  /*02d0*/  UISETP.GE.AND UP0, UPT, UR13, 0x1, UPT ;  /* 0x000000010d00788c */ /* 0x000fcc000bf06270 */
[----:B------:R-:W-:-:S13]  /*02e0*/  PLOP3.LUT P0, PT, PT, PT, UP0, 0x80, 0x8 ;  /* 0x000000000008781c */ /* 0x000fda0003f0f008 */
[----:B------:R-:W-:Y:S05]  /*02f0*/  @!P0 EXIT ;  /* 0x000000000000894d */ /* 0x000fea0003800000 */
[----:B------:R-:W-:Y:S01]  /*0300*/  UISETP.GE.U32.AND UP0, UPT, UR13, 0x8, UPT ;  /* 0x000000080d00788c */ /* 0x000fe2000bf06070 */
[----:B------:R-:W-:-:S08]  /*0310*/  HFMA2 R10, -RZ, RZ, 0, 0 ;  /* 0x00000000ff0a7431 */ /* 0x000fd000000001ff */
[----:B------:R-:W-:Y:S05]  /*0320*/  BRA.U !UP0, `(.L_x_23) ;  /* 0x00000005082c7547 */ /* 0x000fea000b800000 */
[----:B------:R-:W0:Y:S01]  /*0330*/  LDC.64 R2, c[0x0][0x390] ;  /* 0x0000e400ff027b82 */ /* 0x000e220000000a00 */
[----:B------:R-:W-:Y:S01]  /*0340*/  UMOV UR10, UR8 ;  /* 0x00000008000a7c82 */ /* 0x000fe20008000000 */
[----:B------:R-:W-:Y:S01]  /*0350*/  UMOV UR11, UR9 ;  /* 0x00000009000b7c82 */ /* 0x000fe20008000000 */
[----:B------:R-:W-:Y:S02]  /*0360*/  UIADD3 UR9, UP2, UPT, UR10, 0x600, URZ ;  /* 0x000006000a097890 */ /* 0x000fe4000ff5e0ff */
[----:B------:R-:W-:Y:S02]  /*0370*/  ULOP3.LUT UR8, UR13, 0x7ffffff8, URZ, 0xc0, !UPT ;  /* 0x7ffffff80d087892 */ /* 0x000fe4000f8ec0ff */
[----:B------:R-:W-:Y:S01]  /*0380*/  UIADD3 UR12, UP0, UPT, UR9, UR4, URZ ;  /* 0x00000004090c7290 */ /* 0x000fe2000ff1e0ff */
[----:B------:R-:W1:Y:S01]  /*0390*/  LDC.64 R4, c[0x0][0x398] ;  /* 0x0000e600ff047b82 */ /* 0x000e620000000a00 */
[----:B------:R-:W-:Y:S02]  /*03a0*/  UIADD3.X UR4, UPT, UPT, URZ, UR11, URZ, UP2, !UPT ;  /* 0x0000000bff047290 */ /* 0x000fe400097fe4ff */
[----:B------:R-:W-:-:S02]  /*03b0*/  UIADD3 UR6, UP1, UPT, UR9, UR6, URZ ;  /* 0x0000000609067290 */ /* 0x000fc4000ff3e0ff */
[----:B------:R-:W-:Y:S01]  /*03c0*/  UIADD3 UR14, UP2, UPT, UR9, UR14, URZ ;  /* 0x0000000e090e7290 */ /* 0x000fe2000ff5e0ff */
[----:B------:R-:W2:Y:S02]  /*03d0*/  LDCU UR19, c[0x0][0x388] ;  /* 0x00007100ff1377ac */ /* 0x000ea40008000800 */
[----:B------:R-:W3:Y:S01]  /*03e0*/  LDC.64 R6, c[0x0][0x3a8] ;  /* 0x0000ea00ff067b82 */ /* 0x000ee20000000a00 */
[----:B------:R-:W-:Y:S02]  /*03f0*/  UIADD3.X UR7, UPT, UPT, UR4, UR7, URZ, UP1, !UPT ;  /* 0x0000000704077290 */ /* 0x000fe40008ffe4ff */
[----:B------:R-:W-:Y:S02]  /*0400*/  UIADD3.X UR5, UPT, UPT, UR4, UR5, URZ, UP0, !UPT ;  /* 0x0000000504057290 */ /* 0x000fe400087fe4ff */
[----:B------:R-:W-:Y:S01]  /*0410*/  UIADD3.X UR15, UPT, UPT, UR4, UR15, URZ, UP2, !UPT ;  /* 0x0000000f040f7290 */ /* 0x000fe200097fe4ff */
[----:B0-----:R-:W-:Y:S01]  /*0420*/  IMAD.WIDE.U32 R2, R0, 0x4, R2 ;  /* 0x0000000400027825 */ /* 0x001fe200078e0002 */
[----:B------:R-:W-:-:S03]  /*0430*/  UIADD3 UR8, UPT, UPT, -UR8, URZ, URZ ;  /* 0x000000ff08087290 */ /* 0x000fc6000fffe1ff */
[----:B-1----:R-:W-:-:S04]  /*0440*/  IMAD.WIDE.U32 R4, R0, 0x4, R4 ;  /* 0x0000000400047825 */ /* 0x002fc800078e0004 */
[----:B---3--:R-:W-:-:S04]  /*0450*/  IMAD.WIDE.U32 R6, R0, 0x4, R6 ;  /* 0x0000000400067825 */ /* 0x008fc800078e0006 */
[----:B--2---:R-:W-:-:S07]  /*0460*/  VIADD R0, R0, 0x80 ;  /* 0x0000008000007836 */ /* 0x004fce0000000000 */
.L_x_24:
        /* <DEDUP_REMOVED lines=10> */
[----:B------:R-:W-:-:S02]  /*0510*/  MOV R11, UR15 ;  /* 0x0000000f000b7c02 */ /* 0x000fc40008000f00 */
[----:B------:R-:W-:Y:S01]  /*0520*/  IADD3.X R17, PT, PT, R3, UR11, RZ, P0, !PT ;  /* 0x0000000b03117c10 */ /* 0x000fe200087fe4ff */
[----:B------:R-:W-:-:S04]  /*0530*/  IMAD.WIDE R8, R0, 0x4, R8 ;  /* 0x0000000400087825 */ /* 0x000fc800078e0208 */
        /* <DEDUP_REMOVED lines=32> */
[----:B------:R-:W-:Y:S02]  /*0740*/  UIADD3 UR10, UP0, UPT, UR10, 0x1000, URZ ;  /* 0x000010000a0a7890 */ /* 0x000fe4000ff1e0ff */
[----:B------:R-:W-:-:S02]  /*0750*/  UIADD3 UR8, UPT, UPT, UR8, 0x8, URZ ;  /* 0x0000000808087890 */ /* 0x000fc4000fffe0ff */
[----:B------:R-:W-:Y:S02]  /*0760*/  UIADD3.X UR11, UPT, UPT, URZ, UR11, URZ, UP0, !UPT ;  /* 0x0000000bff0b7290 */ /* 0x000fe400087fe4ff */
[----:B------:R-:W-:Y:S01]  /*0770*/  UISETP.NE.AND UP0, UPT, UR8, URZ, UPT ;  /* 0x000000ff0800728c */ /* 0x000fe2000bf05270 */
[----:B------:R-:W-:Y:S01]  /*0780*/  IADD3 R0, PT, PT, R0, 0x400, RZ ;  /* 0x0000040000007810 */ /* 0x000fe20007ffe0ff */
[----:B--2---:R-:W-:-:S05]  /*0790*/  FFMA R17, R14, UR19, R17 ;  /* 0x000000130e117c23 */ /* 0x004fca0008000011 */
[----:B------:R3:W-:Y:S02]  /*07a0*/  STG.E desc[UR20][R12.64+0x600], R17 ;  /* 0x000600110c007986 */ /* 0x0007e4000c101914 */
[----:B------:R-:W-:Y:S05]  /*07b0*/  BRA.U UP0, `(.L_x_24) ;  /* 0xfffffffd002c7547 */ /* 0x000fea000b83ffff */
[----:B------:R-:W0:Y:S02]  /*07c0*/  LDC R10, c[0x0][0x384] ;  /* 0x0000e100ff0a7b82 */ /* 0x000e240000000800 */
[----:B0-----:R-:W-:-:S07]  /*07d0*/  LOP3.LUT R10, R10, 0x7ffffff8, RZ, 0xc0, !PT ;  /* 0x7ffffff80a0a7812 */ /* 0x001fce00078ec0ff */
.L_x_23:
[----:B------:R-:W0:Y:S02]  /*07e0*/  LDC R0, c[0x0][0x384] ;  /* 0x0000e100ff007b82 */ /* 0x000e240000000800 */
[----:B0-----:R-:W-:-:S04]  /*07f0*/  LOP3.LUT R3, R0, 0x7, RZ, 0xc0, !PT ;  /* 0x0000000700037812 */ /* 0x001fc800078ec0ff */
[----:B------:R-:W-:-:S13]  /*0800*/  ISETP.NE.AND P0, PT, R3, RZ, PT ;  /* 0x000000ff0300720c */ /* 0x000fda0003f05270 */
[----:B------:R-:W-:Y:S05]  /*0810*/  @!P0 EXIT ;  /* 0x000000000000894d */ /* 0x000fea0003800000 */
[----:B------:R-:W0:Y:S01]  /*0820*/  LDCU.64 UR4, c[0x0][0x398] ;  /* 0x00007300ff0477ac */ /* 0x000e220008000a00 */
[C---:B------:R-:W-:Y:S01]  /*0830*/  SHF.L.U32 R2, R0.reuse, 0x7, RZ ;  /* 0x0000000700027819 */ /* 0x040fe200000006ff */
[----:B------:R-:W1:Y:S01]  /*0840*/  S2R R11, SR_TID.X ;  /* 0x00000000000b7919 */ /* 0x000e620000002100 */
[----:B------:R-:W-:Y:S01]  /*0850*/  ISETP.GE.U32.AND P0, PT, R3, 0x4, PT ;  /* 0x000000040300780c */ /* 0x000fe20003f06070 */
[----:B------:R-:W2:Y:S01]  /*0860*/  LDCU.64 UR6, c[0x0][0x3a8] ;  /* 0x00007500ff0677ac */ /* 0x000ea20008000a00 */
[----:B------:R-:W-:Y:S01]  /*0870*/  LOP3.LUT R16, R0, 0x3, RZ, 0xc0, !PT ;  /* 0x0000000300107812 */ /* 0x000fe200078ec0ff */
[----:B------:R-:W-:-:S03]  /*0880*/  IMAD R2, R2, UR18, RZ ;  /* 0x0000001202027c24 */ /* 0x000fc6000f8e02ff */
[----:B------:R-:W-:Y:S01]  /*0890*/  ISETP.NE.AND P1, PT, R16, RZ, PT ;  /* 0x000000ff1000720c */ /* 0x000fe20003f25270 */
[----:B------:R-:W-:-:S03]  /*08a0*/  IMAD.WIDE R4, R2, 0x4, RZ ;  /* 0x0000000402047825 */ /* 0x000fc600078e02ff */
[C---:B0-----:R-:W-:Y:S02]  /*08b0*/  IADD3 R2, P2, PT, R4.reuse, UR4, RZ ;  /* 0x0000000404027c10 */ /* 0x041fe4000ff5e0ff */
[----:B--2---:R-:W-:Y:S02]  /*08c0*/  IADD3 R4, P3, PT, R4, UR6, RZ ;  /* 0x0000000604047c10 */ /* 0x004fe4000ff7e0ff */
[C---:B------:R-:W-:Y:S02]  /*08d0*/  IADD3.X R3, PT, PT, R5.reuse, UR5, RZ, P2, !PT ;  /* 0x0000000505037c10 */ /* 0x040fe400097fe4ff */
[----:B------:R-:W-:Y:S01]  /*08e0*/  IADD3.X R5, PT, PT, R5, UR7, RZ, P3, !PT ;  /* 0x0000000705057c10 */ /* 0x000fe20009ffe4ff */
[----:B------:R-:W-:Y:S08]  /*08f0*/  @!P0 BRA `(.L_x_25) ;  /* 0x00000000005c8947 */ /* 0x000ff00003800000 */
[----:B-1-3--:R-:W-:Y:S01]  /*0900*/  IMAD R13, R10, 0x80, R11 ;  /* 0x000000800a0d7824 */ /* 0x00afe200078e020b */
[----:B------:R-:W0:Y:S03]  /*0910*/  LDCU UR4, c[0x0][0x388] ;  /* 0x00007100ff0477ac */ /* 0x000e260008000800 */
[----:B------:R-:W-:-:S04]  /*0920*/  IMAD.WIDE R8, R13, 0x4, R2 ;  /* 0x000000040d087825 */ /* 0x000fc800078e0202 */
[----:B------:R-:W-:Y:S01]  /*0930*/  IMAD.WIDE R6, R13, 0x4, R4 ;  /* 0x000000040d067825 */ /* 0x000fe200078e0204 */
[----:B------:R-:W0:Y:S04]  /*0940*/  LDG.E R14, desc[UR20][R8.64] ;  /* 0x00000014080e7981 */ /* 0x000e28000c1e1900 */
[----:B------:R-:W0:Y:S01]  /*0950*/  LDG.E R15, desc[UR20][R6.64] ;  /* 0x00000014060f7981 */ /* 0x000e22000c1e1900 */
[----:B------:R-:W-:-:S05]  /*0960*/  MOV R12, 0x4 ;  /* 0x00000004000c7802 */ /* 0x000fca0000000f00 */
[----:B------:R-:W-:-:S04]  /*0970*/  IMAD.WIDE R12, R13, R12, UR16 ;  /* 0x000000100d0c7e25 */ /* 0x000fc8000f8e020c */
        /* <DEDUP_REMOVED lines=15> */
.L_x_25:
[----:B------:R-:W-:Y:S05]  /*0a70*/  @!P1 EXIT ;  /* 0x000000000000994d */ /* 0x000fea0003800000 */
[----:B------:R-:W-:Y:S02]  /*0a80*/  ISETP.NE.AND P0, PT, R16, 0x1, PT ;  /* 0x000000011000780c */ /* 0x000fe40003f05270 */
[----:B------:R-:W-:-:S04]  /*0a90*/  LOP3.LUT R0, R0, 0x1, RZ, 0xc0, !PT ;  /* 0x0000000100007812 */ /* 0x000fc800078ec0ff */
[----:B------:R-:W-:-:S07]  /*0aa0*/  ISETP.NE.U32.AND P1, PT, R0, 0x1, PT ;  /* 0x000000010000780c */ /* 0x000fce0003f25070 */
[----:B------:R-:W-:Y:S06]  /*0ab0*/  @!P0 BRA `(.L_x_26) ;  /* 0x00000000003c8947 */ /* 0x000fec0003800000 */
[----:B01-3--:R-:W-:Y:S01]  /*0ac0*/  IMAD R13, R10, 0x80, R11 ;  /* 0x000000800a0d7824 */ /* 0x00bfe200078e020b */
[----:B------:R-:W0:Y:S03]  /*0ad0*/  LDCU UR4, c[0x0][0x388] ;  /* 0x00007100ff0477ac */ /* 0x000e260008000800 */
[----:B------:R-:W-:-:S04]  /*0ae0*/  IMAD.WIDE R6, R13, 0x4, R2 ;  /* 0x000000040d067825 */ /* 0x000fc800078e0202 */
[----:B------:R-:W-:Y:S01]  /*0af0*/  IMAD.WIDE R8, R13, 0x4, R4 ;  /* 0x000000040d087825 */ /* 0x000fe200078e0204 */
[----:B------:R-:W0:Y:S04]  /*0b00*/  LDG.E R0, desc[UR20][R6.64] ;  /* 0x0000001406007981 */ /* 0x000e28000c1e1900 */
[----:B------:R-:W0:Y:S01]  /*0b10*/  LDG.E R15, desc[UR20][R8.64] ;  /* 0x00000014080f7981 */ /* 0x000e22000c1e1900 */
[----:B------:R-:W-:-:S05]  /*0b20*/  HFMA2 R12, -RZ, RZ, 0, 2.384185791015625e-07 ;  /* 0x00000004ff0c7431 */ /* 0x000fca00000001ff */
[----:B------:R-:W-:-:S04]  /*0b30*/  IMAD.WIDE R12, R13, R12, UR16 ;  /* 0x000000100d0c7e25 */ /* 0x000fc8000f8e020c */
[----:B0-----:R-:W-:-:S05]  /*0b40*/  FFMA R15, R0, UR4, R15 ;  /* 0x00000004000f7c23 */ /* 0x001fca000800000f */
[----:B------:R2:W-:Y:S04]  /*0b50*/  STG.E desc[UR20][R12.64], R15 ;  /* 0x0000000f0c007986 */ /* 0x0005e8000c101914 */
[----:B------:R-:W3:Y:S04]  /*0b60*/  LDG.E R0, desc[UR20][R6.64+0x200] ;  /* 0x0002001406007981 */ /* 0x000ee8000c1e1900 */
[----:B------:R-:W3:Y:S01]  /*0b70*/  LDG.E R17, desc[UR20][R8.64+0x200] ;  /* 0x0002001408117981 */ /* 0x000ee2000c1e1900 */
[----:B------:R-:W-:Y:S01]  /*0b80*/  IADD3 R10, PT, PT, R10, 0x2, RZ ;  /* 0x000000020a0a7810 */ /* 0x000fe20007ffe0ff */
[----:B---3--:R-:W-:-:S05]  /*0b90*/  FFMA R17, R0, UR4, R17 ;  /* 0x0000000400117c23 */ /* 0x008fca0008000011 */
[----:B------:R2:W-:Y:S02]  /*0ba0*/  STG.E desc[UR20][R12.64+0x200], R17 ;  /* 0x000200110c007986 */ /* 0x0005e4000c101914 */
.L_x_26:
[----:B------:R-:W-:Y:S05]  /*0bb0*/  @P1 EXIT ;  /* 0x000000000000194d */ /* 0x000fea0003800000 */
[----:B-1----:R-:W-:Y:S01]  /*0bc0*/  IMAD R7, R10, 0x80, R11 ;  /* 0x000000800a077824 */ /* 0x002fe200078e020b */
[----:B------:R-:W1:Y:S03]  /*0bd0*/  LDCU UR4, c[0x0][0x388] ;  /* 0x00007100ff0477ac */ /* 0x000e660008000800 */
[----:B------:R-:W-:-:S04]  /*0be0*/  IMAD.WIDE R2, R7, 0x4, R2 ;  /* 0x0000000407027825 */ /* 0x000fc800078e0202 */
[----:B------:R-:W-:Y:S02]  /*0bf0*/  IMAD.WIDE R4, R7, 0x4, R4 ;  /* 0x0000000407047825 */ /* 0x000fe400078e0204 */
[----:B------:R-:W1:Y:S04]  /*0c00*/  LDG.E R2, desc[UR20][R2.64] ;  /* 0x0000001402027981 */ /* 0x000e68000c1e1900 */
[----:B------:R-:W1:Y:S01]  /*0c10*/  LDG.E R5, desc[UR20][R4.64] ;  /* 0x0000001404057981 */ /* 0x000e62000c1e1900 */
[----:B------:R-:W-:-:S05]  /*0c20*/  MOV R6, 0x4 ;  /* 0x0000000400067802 */ /* 0x000fca0000000f00 */
[----:B------:R-:W-:-:S04]  /*0c30*/  IMAD.WIDE R6, R7, R6, UR16 ;  /* 0x0000001007067e25 */ /* 0x000fc8000f8e0206 */
[----:B-1----:R-:W-:-:S05]  /*0c40*/  FFMA R9, R2, UR4, R5 ;  /* 0x0000000402097c23 */ /* 0x002fca0008000005 */
[----:B------:R-:W-:Y:S01]  /*0c50*/  STG.E desc[UR20][R6.64], R9 ;  /* 0x0000000906007986 */ /* 0x000fe2000c101914 */
[----:B------:R-:W-:Y:S05]  /*0c60*/  EXIT ;  /* 0x000000000000794d */ /* 0x000fea0003800000 */
.L_x_22:
[----:B------:R-:W0:Y:S02]  /*0c70*/  LDC R6, c[0x0][0x384] ;  /* 0x0000e100ff067b82 */ /* 0x000e240000000800 */
[----:B0-----:R-:W-:-:S13]  /*0c80*/  ISETP.GE.AND P0, PT, R6, 0x1, PT ;  /* 0x000000010600780c */ /* 0x001fda0003f06270 */
[----:B------:R-:W-:Y:S05]  /*0c90*/  @!P0 EXIT ;  /* 0x000000000000894d */ /* 0x000fea0003800000 */
[----:B------:R-:W0:Y:S01]  /*0ca0*/  LDCU.64 UR4, c[0x0][0x398] ;  /* 0x00007300ff0477ac */ /* 0x000e220008000a00 */
[C---:B------:R-:W-:Y:S01]  /*0cb0*/  SHF.L.U32 R2, R6.reuse, 0x7, RZ ;  /* 0x0000000706027819 */ /* 0x040fe200000006ff */
[----:B------:R-:W1:Y:S01]  /*0cc0*/  S2R R0, SR_TID.X ;  /* 0x0000000000007919 */ /* 0x000e620000002100 */
[----:B------:R-:W-:Y:S01]  /*0cd0*/  HFMA2 R7, -RZ, RZ, 0, 0 ;  /* 0x00000000ff077431 */ /* 0x000fe200000001ff */
[----:B------:R-:W2:Y:S01]  /*0ce0*/  LDCU.64 UR6, c[0x0][0x3a8] ;  /* 0x00007500ff0677ac */ /* 0x000ea20008000a00 */
[----:B------:R-:W-:Y:S01]  /*0cf0*/  LOP3.LUT R20, R6, 0x7, RZ, 0xc0, !PT ;  /* 0x0000000706147812 */ /* 0x000fe200078ec0ff */
[----:B------:R-:W-:-:S04]  /*0d00*/  IMAD R2, R2, UR18, RZ ;  /* 0x0000001202027c24 */ /* 0x000fc8000f8e02ff */
[----:B------:R-:W-:-:S03]  /*0d10*/  IMAD.WIDE R4, R2, 0x4, RZ ;  /* 0x0000000402047825 */ /* 0x000fc600078e02ff */
[----:B0-----:R-:W-:-:S04]  /*0d20*/  IADD3 R2, P0, PT, R4, UR4, RZ ;  /* 0x0000000404027c10 */ /* 0x001fc8000ff1e0ff */
[----:B------:R-:W-:Y:S02]  /*0d30*/  IADD3.X R3, PT, PT, R5, UR5, RZ, P0, !PT ;  /* 0x0000000505037c10 */ /* 0x000fe400087fe4ff */
[----:B------:R-:W-:Y:S02]  /*0d40*/  ISETP.GE.U32.AND P0, PT, R6, 0x8, PT ;  /* 0x000000080600780c */ /* 0x000fe40003f06070 */
[----:B--2---:R-:W-:-:S04]  /*0d50*/  IADD3 R4, P1, PT, R4, UR6, RZ ;  /* 0x0000000604047c10 */ /* 0x004fc8000ff3e0ff */
[----:B------:R-:W-:-:S07]  /*0d60*/  IADD3.X R5, PT, PT, R5, UR7, RZ, P1, !PT ;  /* 0x0000000705057c10 */ /* 0x000fce0008ffe4ff */
[----:B-1----:R-:W-:Y:S05]  /*0d70*/  @!P0 BRA `(.L_x_27) ;  /* 0x0000000400208947 */ /* 0x002fea0003800000 */
[----:B------:R-:W-:Y:S01]  /*0d80*/  LOP3.LUT R7, R6, 0x7ffffff8, RZ, 0xc0, !PT ;  /* 0x7ffffff806077812 */ /* 0x000fe200078ec0ff */
[----:B------:R-:W-:Y:S01]  /*0d90*/  IMAD.MOV.U32 R6, RZ, RZ, RZ ;  /* 0x000000ffff067224 */ /* 0x000fe200078e00ff */
[----:B------:R-:W0:Y:S06]  /*0da0*/  LDCU UR4, c[0x0][0x388] ;  /* 0x00007100ff0477ac */ /* 0x000e2c0008000800 */
.L_x_30:
[----:B-1----:R-:W-:-:S04]  /*0db0*/  LEA R13, R6, R0, 0x7 ;  /* 0x00000000060d7211 */ /* 0x002fc800078e38ff */
[----:B------:R-:W-:-:S13]  /*0dc0*/  ISETP.GE.AND P0, PT, R13, UR12, PT ;  /* 0x0000000c0d007c0c */ /* 0x000fda000bf06270 */
[C---:B------:R-:W-:Y:S01]  /*0dd0*/  @!P0 IMAD.WIDE.U32 R14, R13.reuse, 0x4, R2 ;  /* 0x000000040d0e8825 */ /* 0x040fe200078e0002 */
[----:B------:R-:W1:Y:S03]  /*0de0*/  @!P0 LDC R21, c[0x0][0x388] ;  /* 0x0000e200ff158b82 */ /* 0x000e660000000800 */
[C---:B------:R-:W-:Y:S02]  /*0df0*/  @!P0 IMAD.WIDE.U32 R18, R13.reuse, 0x4, R4 ;  /* 0x000000040d128825 */ /* 0x040fe400078e0004 */
[----:B------:R-:W1:Y:S04]  /*0e00*/  @!P0 LDG.E R14, desc[UR20][R14.64] ;  /* 0x000000140e0e8981 */ /* 0x000e68000c1e1900 */
[----:B------:R2:W1:Y:S01]  /*0e10*/  @!P0 LDG.E R19, desc[UR20][R18.64] ;  /* 0x0000001412138981 */ /* 0x000462000c1e1900 */
[----:B------:R-:W-:-:S02]  /*0e20*/  IADD3 R23, PT, PT, R13, 0x80, RZ ;  /* 0x000000800d177810 */ /* 0x000fc40007ffe0ff */
[----:B------:R-:W-:Y:S02]  /*0e30*/  MOV R16, 0x4 ;  /* 0x0000000400107802 */ /* 0x000fe40000000f00 */
[C---:B------:R-:W-:Y:S01]  /*0e40*/  ISETP.GE.AND P1, PT, R23.reuse, UR12, PT ;  /* 0x0000000c17007c0c */ /* 0x040fe2000bf26270 */
[----:B------:R-:W-:-:S04]  /*0e50*/  IMAD.WIDE R8, R23, 0x4, R2 ;  /* 0x0000000417087825 */ /* 0x000fc800078e0202 */
[----:B------:R-:W-:-:S04]  /*0e60*/  @!P0 IMAD.WIDE.U32 R16, R13, R16, UR16 ;  /* 0x000000100d108e25 */ /* 0x000fc8000f8e0010 */
[----:B------:R-:W-:-:S04]  /*0e70*/  IMAD.WIDE R10, R23, 0x4, R4 ;  /* 0x00000004170a7825 */ /* 0x000fc800078e0204 */
[----:B--2---:R-:W2:Y:S01]  /*0e80*/  @!P1 LDC R18, c[0x0][0x388] ;  /* 0x0000e200ff129b82 */ /* 0x004ea20000000800 */
[----:B-1----:R-:W-:-:S05]  /*0e90*/  @!P0 FFMA R21, R14, R21, R19 ;  /* 0x000000150e158223 */ /* 0x002fca0000000013 */
[----:B------:R1:W-:Y:S04]  /*0ea0*/  @!P0 STG.E desc[UR20][R16.64], R21 ;  /* 0x0000001510008986 */ /* 0x0003e8000c101914 */
[----:B------:R-:W2:Y:S04]  /*0eb0*/  @!P1 LDG.E R12, desc[UR20][R8.64] ;  /* 0x00000014080c9981 */ /* 0x000ea8000c1e1900 */
[----:B------:R-:W2:Y:S01]  /*0ec0*/  @!P1 LDG.E R19, desc[UR20][R10.64] ;  /* 0x000000140a139981 */ /* 0x000ea2000c1e1900 */
[----:B------:R-:W-:-:S05]  /*0ed0*/  VIADD R14, R13, 0x100 ;  /* 0x000001000d0e7836 */ /* 0x000fca0000000000 */
[----:B------:R-:W-:Y:S01]  /*0ee0*/  ISETP.GE.AND P0, PT, R14, UR12, PT ;  /* 0x0000000c0e007c0c */ /* 0x000fe2000bf06270 */
[----:B------:R-:W-:-:S05]  /*0ef0*/  HFMA2 R14, -RZ, RZ, 0, 2.384185791015625e-07 ;  /* 0x00000004ff0e7431 */ /* 0x000fca00000001ff */
[----:B------:R-:W-:-:S04]  /*0f00*/  IMAD.WIDE R14, R23, R14, UR16 ;  /* 0x00000010170e7e25 */ /* 0x000fc8000f8e020e */
[----:B--2---:R-:W-:-:S03]  /*0f10*/  @!P1 FFMA R19, R12, R18, R19 ;  /* 0x000000120c139223 */ /* 0x004fc60000000013 */
[----:B------:R-:W2:Y:S02]  /*0f20*/  @!P0 LDC R18, c[0x0][0x388] ;  /* 0x0000e200ff128b82 */ /* 0x000ea40000000800 */
[----:B------:R3:W-:Y:S04]  /*0f30*/  @!P1 STG.E desc[UR20][R14.64], R19 ;  /* 0x000000130e009986 */ /* 0x0007e8000c101914 */
[----:B------:R-:W2:Y:S04]  /*0f40*/  @!P0 LDG.E R12, desc[UR20][R8.64+0x200] ;  /* 0x00020014080c8981 */ /* 0x000ea8000c1e1900 */
[----:B-1----:R-:W2:Y:S01]  /*0f50*/  @!P0 LDG.E R17, desc[UR20][R10.64+0x200] ;  /* 0x000200140a118981 */ /* 0x002ea2000c1e1900 */
[----:B------:R-:W-:-:S04]  /*0f60*/  IADD3 R16, PT, PT, R13, 0x180, RZ ;  /* 0x000001800d107810 */ /* 0x000fc80007ffe0ff */
[----:B------:R-:W-:Y:S01]  /*0f70*/  ISETP.GE.AND P1, PT, R16, UR12, PT ;  /* 0x0000000c10007c0c */ /* 0x000fe2000bf26270 */
[----:B--2---:R-:W-:-:S12]  /*0f80*/  @!P0 FFMA R17, R12, R18, R17 ;  /* 0x000000120c118223 */ /* 0x004fd80000000011 */
[----:B------:R-:W1:Y:S01]  /*0f90*/  @!P1 LDC R18, c[0x0][0x388] ;  /* 0x0000e200ff129b82 */ /* 0x000e620000000800 */
[----:B------:R2:W-:Y:S04]  /*0fa0*/  @!P0 STG.E desc[UR20][R14.64+0x200], R17 ;  /* 0x000200110e008986 */ /* 0x0005e8000c101914 */
[----:B------:R-:W1:Y:S04]  /*0fb0*/  @!P1 LDG.E R12, desc[UR20][R8.64+0x400] ;  /* 0x00040014080c9981 */ /* 0x000e68000c1e1900 */
[----:B------:R-:W1:Y:S01]  /*0fc0*/  @!P1 LDG.E R21, desc[UR20][R10.64+0x400] ;  /* 0x000400140a159981 */ /* 0x000e62000c1e1900 */
[----:B------:R-:W-:-:S04]  /*0fd0*/  IADD3 R16, PT, PT, R13, 0x200, RZ ;  /* 0x000002000d107810 */ /* 0x000fc80007ffe0ff */
[----:B------:R-:W-:Y:S01]  /*0fe0*/  ISETP.GE.AND P0, PT, R16, UR12, PT ;  /* 0x0000000c10007c0c */ /* 0x000fe2000bf06270 */
[----:B------:R-:W-:Y:S02]  /*0ff0*/  VIADD R16, R13, 0x280 ;  /* 0x000002800d107836 */ /* 0x000fe40000000000 */
[----:B-1----:R-:W-:-:S10]  /*1000*/  @!P1 FFMA R21, R12, R18, R21 ;  /* 0x000000120c159223 */ /* 0x002fd40000000015 */
[----:B------:R-:W1:Y:S01]  /*1010*/  @!P0 LDC R18, c[0x0][0x388] ;  /* 0x0000e200ff128b82 */ /* 0x000e620000000800 */
[----:B------:R4:W-:Y:S04]  /*1020*/  @!P1 STG.E desc[UR20][R14.64+0x400], R21 ;  /* 0x000400150e009986 */ /* 0x0009e8000c101914 */
[----:B------:R-:W1:Y:S04]  /*1030*/  @!P0 LDG.E R12, desc[UR20][R8.64+0x600] ;  /* 0x00060014080c8981 */ /* 0x000e68000c1e1900 */
[----:B---3--:R-:W1:Y:S01]  /*1040*/  @!P0 LDG.E R19, desc[UR20][R10.64+0x600] ;  /* 0x000600140a138981 */ /* 0x008e62000c1e1900 */
[----:B------:R-:W-:-:S02]  /*1050*/  ISETP.GE.AND P1, PT, R16, UR12, PT ;  /* 0x0000000c10007c0c */ /* 0x000fc4000bf26270 */
[----:B------:R-:W-:Y:S01]  /*1060*/  IADD3 R16, PT, PT, R13, 0x300, RZ ;  /* 0x000003000d107810 */ /* 0x000fe20007ffe0ff */
[----:B-1----:R-:W-:-:S10]  /*1070*/  @!P0 FFMA R19, R12, R18, R19 ;  /* 0x000000120c138223 */ /* 0x002fd40000000013 */
[----:B------:R-:W1:Y:S01]  /*1080*/  @!P1 LDC R18, c[0x0][0x388] ;  /* 0x0000e200ff129b82 */ /* 0x000e620000000800 */
[----:B------:R3:W-:Y:S04]  /*1090*/  @!P0 STG.E desc[UR20][R14.64+0x600], R19 ;  /* 0x000600130e008986 */ /* 0x0007e8000c101914 */
[----:B------:R-:W1:Y:S04]  /*10a0*/  @!P1 LDG.E R12, desc[UR20][R8.64+0x800] ;  /* 0x00080014080c9981 */ /* 0x000e68000c1e1900 */
[----:B--2---:R-:W1:Y:S01]  /*10b0*/  @!P1 LDG.E R17, desc[UR20][R10.64+0x800] ;  /* 0x000800140a119981 */ /* 0x004e62000c1e1900 */
[----:B------:R-:W-:-:S13]  /*10c0*/  ISETP.GE.AND P0, PT, R16, UR12, PT ;  /* 0x0000000c10007c0c */ /* 0x000fda000bf06270 */
[----:B------:R-:W2:Y:S01]  /*10d0*/  @!P0 LDC R16, c[0x0][0x388] ;  /* 0x0000e200ff108b82 */ /* 0x000ea20000000800 */
[----:B-1----:R-:W-:-:S05]  /*10e0*/  @!P1 FFMA R17, R12, R18, R17 ;  /* 0x000000120c119223 */ /* 0x002fca0000000011 */
[----:B------:R3:W-:Y:S04]  /*10f0*/  @!P1 STG.E desc[UR20][R14.64+0x800], R17 ;  /* 0x000800110e009986 */ /* 0x0007e8000c101914 */
[----:B------:R-:W2:Y:S04]  /*1100*/  @!P0 LDG.E R12, desc[UR20][R8.64+0xa00] ;  /* 0x000a0014080c8981 */ /* 0x000ea8000c1e1900 */
[----:B----4-:R-:W2:Y:S01]  /*1110*/  @!P0 LDG.E R21, desc[UR20][R10.64+0xa00] ;  /* 0x000a00140a158981 */ /* 0x010ea2000c1e1900 */
[----:B------:R-:W-:Y:S01]  /*1120*/  IADD3 R13, PT, PT, R13, 0x380, RZ ;  /* 0x000003800d0d7810 */ /* 0x000fe20007ffe0ff */
[----:B------:R-:W-:Y:S01]  /*1130*/  BSSY.RECONVERGENT B0, `(.L_x_28) ;  /* 0x000000b000007945 */ /* 0x000fe20003800200 */
[----:B------:R-:W-:-:S04]  /*1140*/  IADD3 R6, PT, PT, R6, 0x8, RZ ;  /* 0x0000000806067810 */ /* 0x000fc80007ffe0ff */
[----:B------:R-:W-:Y:S01]  /*1150*/  ISETP.NE.AND P1, PT, R6, R7, PT ;  /* 0x000000070600720c */ /* 0x000fe20003f25270 */
[----:B--2---:R-:W-:-:S05]  /*1160*/  @!P0 FFMA R21, R12, R16, R21 ;  /* 0x000000100c158223 */ /* 0x004fca0000000015 */
[----:B------:R3:W-:Y:S01]  /*1170*/  @!P0 STG.E desc[UR20][R14.64+0xa00], R21 ;  /* 0x000a00150e008986 */ /* 0x0007e2000c101914 */
[----:B------:R-:W-:-:S13]  /*1180*/  ISETP.GE.AND P0, PT, R13, UR12, PT ;  /* 0x0000000c0d007c0c */ /* 0x000fda000bf06270 */
[----:B---3--:R-:W-:Y:S05]  /*1190*/  @P0 BRA `(.L_x_29) ;  /* 0x0000000000100947 */ /* 0x008fea0003800000 */
[----:B------:R-:W0:Y:S04]  /*11a0*/  LDG.E R8, desc[UR20][R8.64+0xc00] ;  /* 0x000c001408087981 */ /* 0x000e28000c1e1900 */
[----:B------:R-:W0:Y:S02]  /*11b0*/  LDG.E R11, desc[UR20][R10.64+0xc00] ;  /* 0x000c00140a0b7981 */ /* 0x000e24000c1e1900 */
[----:B0-----:R-:W-:-:S05]  /*11c0*/  FFMA R13, R8, UR4, R11 ;  /* 0x00000004080d7c23 */ /* 0x001fca000800000b */
[----:B------:R1:W-:Y:S02]  /*11d0*/  STG.E desc[UR20][R14.64+0xc00], R13 ;  /* 0x000c000d0e007986 */ /* 0x0003e4000c101914 */
.L_x_29:
[----:B0-----:R-:W-:Y:S05]  /*11e0*/  BSYNC.RECONVERGENT B0 ;  /* 0x0000000000007941 */ /* 0x001fea0003800200 */
.L_x_28:
[----:B------:R-:W-:Y:S05]  /*11f0*/  @P1 BRA `(.L_x_30) ;  /* 0xfffffff800ec1947 */ /* 0x000fea000383ffff */
.L_x_27:
[----:B------:R-:W-:-:S13]  /*1200*/  ISETP.NE.AND P0, PT, R20, RZ, PT ;  /* 0x000000ff1400720c */ /* 0x000fda0003f05270 */
[----:B------:R-:W-:Y:S05]  /*1210*/  @!P0 EXIT ;  /* 0x000000000000894d */ /* 0x000fea0003800000 */
[----:B------:R-:W0:Y:S01]  /*1220*/  LDC R6, c[0x0][0x384] ;  /* 0x0000e100ff067b82 */ /* 0x000e220000000800 */
[----:B------:R-:W-:Y:S02]  /*1230*/  ISETP.GE.U32.AND P1, PT, R20, 0x4, PT ;  /* 0x000000041400780c */ /* 0x000fe40003f26070 */
[----:B0-----:R-:W-:-:S04]  /*1240*/  LOP3.LUT R22, R6, 0x3, RZ, 0xc0, !PT ;  /* 0x0000000306167812 */ /* 0x001fc800078ec0ff */
[----:B------:R-:W-:-:S07]  /*1250*/  ISETP.NE.AND P0, PT, R22, RZ, PT ;  /* 0x000000ff1600720c */ /* 0x000fce0003f05270 */
[----:B------:R-:W-:Y:S06]  /*1260*/  @!P1 BRA `(.L_x_31) ;  /* 0x0000000000b49947 */ /* 0x000fec0003800000 */
[----:B------:R-:W-:-:S05]  /*1270*/  IMAD R9, R7, 0x80, R0 ;  /* 0x0000008007097824 */ /* 0x000fca00078e0200 */
[----:B------:R-:W-:-:S13]  /*1280*/  ISETP.GE.AND P1, PT, R9, UR12, PT ;  /* 0x0000000c09007c0c */ /* 0x000fda000bf26270 */
[C---:B-1----:R-:W-:Y:S01]  /*1290*/  @!P1 IMAD.WIDE R12, R9.reuse, 0x4, R2 ;  /* 0x00000004090c9825 */ /* 0x042fe200078e0202 */
[----:B------:R-:W0:Y:S03]  /*12a0*/  @!P1 LDC R23, c[0x0][0x388] ;  /* 0x0000e200ff179b82 */ /* 0x000e260000000800 */
[C---:B------:R-:W-:Y:S02]  /*12b0*/  @!P1 IMAD.WIDE R14, R9.reuse, 0x4, R4 ;  /* 0x00000004090e9825 */ /* 0x040fe400078e0204 */
[----:B------:R-:W0:Y:S04]  /*12c0*/  @!P1 LDG.E R12, desc[UR20][R12.64] ;  /* 0x000000140c0c9981 */ /* 0x000e28000c1e1900 */
[----:B------:R-:W0:Y:S01]  /*12d0*/  @!P1 LDG.E R15, desc[UR20][R14.64] ;  /* 0x000000140e0f9981 */ /* 0x000e22000c1e1900 */
[----:B------:R-:W-:-:S02]  /*12e0*/  IADD3 R21, PT, PT, R9, 0x80, RZ ;  /* 0x0000008009157810 */ /* 0x000fc40007ffe0ff */
[----:B------:R-:W-:Y:S02]  /*12f0*/  MOV R10, 0x4 ;  /* 0x00000004000a7802 */ /* 0x000fe40000000f00 */
[----:B------:R-:W-:-:S03]  /*1300*/  ISETP.GE.AND P2, PT, R21, UR12, PT ;  /* 0x0000000c15007c0c */ /* 0x000fc6000bf46270 */
[----:B------:R-:W-:-:S10]  /*1310*/  @!P1 IMAD.WIDE R10, R9, R10, UR16 ;  /* 0x00000010090a9e25 */ /* 0x000fd4000f8e020a */
[C---:B------:R-:W-:Y:S01]  /*1320*/  @!P2 IMAD.WIDE R16, R21.reuse, 0x4, R2 ;  /* 0x000000041510a825 */ /* 0x040fe200078e0202 */
[----:B------:R-:W1:Y:S03]  /*1330*/  @!P2 LDC R25, c[0x0][0x388] ;  /* 0x0000e200ff19ab82 */ /* 0x000e660000000800 */
[----:B------:R-:W-:-:S04]  /*1340*/  @!P2 IMAD.WIDE R18, R21, 0x4, R4 ;  /* 0x000000041512a825 */ /* 0x000fc800078e0204 */
[----:B0-----:R-:W-:-:S05]  /*1350*/  @!P1 FFMA R23, R12, R23, R15 ;  /* 0x000000170c179223 */ /* 0x001fca000000000f */
[----:B------:R0:W-:Y:S04]  /*1360*/  @!P1 STG.E desc[UR20][R10.64], R23 ;  /* 0x000000170a009986 */ /* 0x0001e8000c101914 */
[----:B------:R-:W1:Y:S04]  /*1370*/  @!P2 LDG.E R16, desc[UR20][R16.64] ;  /* 0x000000141010a981 */ /* 0x000e68000c1e1900 */
[----:B------:R-:W1:Y:S01]  /*1380*/  @!P2 LDG.E R19, desc[UR20][R18.64] ;  /* 0x000000141213a981 */ /* 0x000e62000c1e1900 */
[----:B------:R-:W-:Y:S01]  /*1390*/  IADD3 R27, PT, PT, R9, 0x100, RZ ;  /* 0x00000100091b7810 */ /* 0x000fe20007ffe0ff */
[----:B------:R-:W-:-:S03]  /*13a0*/  IMAD.MOV.U32 R12, RZ, RZ, 0x4 ;  /* 0x00000004ff0c7424 */ /* 0x000fc600078e00ff */
[----:B------:R-:W-:Y:S01]  /*13b0*/  ISETP.GE.AND P1, PT, R27, UR12, PT ;  /* 0x0000000c1b007c0c */ /* 0x000fe2000bf26270 */
[----:B------:R-:W-:-:S12]  /*13c0*/  @!P2 IMAD.WIDE R12, R21, R12, UR16 ;  /* 0x00000010150cae25 */ /* 0x000fd8000f8e020c */
[----:B------:R-:W-:-:S04]  /*13d0*/  @!P1 IMAD.WIDE R14, R27, 0x4, R2 ;  /* 0x000000041b0e9825 */ /* 0x000fc800078e0202 */
[----:B------:R-:W-:-:S04]  /*13e0*/  @!P1 IMAD.WIDE R20, R27, 0x4, R4 ;  /* 0x000000041b149825 */ /* 0x000fc800078e0204 */
[----:B-1----:R-:W-:Y:S02]  /*13f0*/  @!P2 FFMA R25, R16, R25, R19 ;  /* 0x000000191019a223 */ /* 0x002fe40000000013 */
[----:B------:R-:W1:Y:S03]  /*1400*/  @!P1 LDC R19, c[0x0][0x388] ;  /* 0x0000e200ff139b82 */ /* 0x000e660000000800 */
[----:B------:R2:W-:Y:S04]  /*1410*/  @!P2 STG.E desc[UR20][R12.64], R25 ;  /* 0x000000190c00a986 */ /* 0x0005e8000c101914 */
[----:B------:R3:W1:Y:S04]  /*1420*/  @!P1 LDG.E R14, desc[UR20][R14.64] ;  /* 0x000000140e0e9981 */ /* 0x000668000c1e1900 */
[----:B------:R-:W1:Y:S01]  /*1430*/  @!P1 LDG.E R21, desc[UR20][R20.64] ;  /* 0x0000001414159981 */ /* 0x000e62000c1e1900 */
[----:B0-----:R-:W-:Y:S01]  /*1440*/  IADD3 R23, PT, PT, R9, 0x180, RZ ;  /* 0x0000018009177810 */ /* 0x001fe20007ffe0ff */
[----:B------:R-:W-:-:S03]  /*1450*/  HFMA2 R8, -RZ, RZ, 0, 2.384185791015625e-07 ;  /* 0x00000004ff087431 */ /* 0x000fc600000001ff */
[----:B------:R-:W-:Y:S02]  /*1460*/  ISETP.GE.AND P2, PT, R23, UR12, PT ;  /* 0x0000000c17007c0c */ /* 0x000fe4000bf46270 */
[----:B------:R-:W-:-:S11]  /*1470*/  @!P1 IMAD.WIDE R8, R27, R8, UR16 ;  /* 0x000000101b089e25 */ /* 0x000fd6000f8e0208 */
[C---:B------:R-:W-:Y:S01]  /*1480*/  @!P2 IMAD.WIDE R10, R23.reuse, 0x4, R2 ;  /* 0x00000004170aa825 */ /* 0x040fe200078e0202 */
[----:B---3--:R-:W0:Y:S03]  /*1490*/  @!P2 LDC R15, c[0x0][0x388] ;  /* 0x0000e200ff0fab82 */ /* 0x008e260000000800 */
[----:B------:R-:W-:-:S04]  /*14a0*/  @!P2 IMAD.WIDE R16, R23, 0x4, R4 ;  /* 0x000000041710a825 */ /* 0x000fc800078e0204 */
[----:B-1----:R-:W-:-:S05]  /*14b0*/  @!P1 FFMA R19, R14, R19, R21 ;  /* 0x000000130e139223 */ /* 0x002fca0000000015 */
[----:B------:R3:W-:Y:S04]  /*14c0*/  @!P1 STG.E desc[UR20][R8.64], R19 ;  /* 0x0000001308009986 */ /* 0x0007e8000c101914 */
[----:B------:R-:W0:Y:S04]  /*14d0*/  @!P2 LDG.E R10, desc[UR20][R10.64] ;  /* 0x000000140a0aa981 */ /* 0x000e28000c1e1900 */
[----:B------:R-:W0:Y:S01]  /*14e0*/  @!P2 LDG.E R17, desc[UR20][R16.64] ;  /* 0x000000141011a981 */ /* 0x000e22000c1e1900 */
[----:B--2---:R-:W-:Y:S01]  /*14f0*/  MOV R12, 0x4 ;  /* 0x00000004000c7802 */ /* 0x004fe20000000f00 */
[----:B------:R-:W-:-:S04]  /*1500*/  VIADD R7, R7, 0x4 ;  /* 0x0000000407077836 */ /* 0x000fc80000000000 */
[----:B------:R-:W-:-:S04]  /*1510*/  @!P2 IMAD.WIDE R12, R23, R12, UR16 ;  /* 0x00000010170cae25 */ /* 0x000fc8000f8e020c */
[----:B0-----:R-:W-:-:S05]  /*1520*/  @!P2 FFMA R15, R10, R15, R17 ;  /* 0x0000000f0a0fa223 */ /* 0x001fca0000000011 */
[----:B------:R3:W-:Y:S02]  /*1530*/  @!P2 STG.E desc[UR20][R12.64], R15 ;  /* 0x0000000f0c00a986 */ /* 0x0007e4000c101914 */
.L_x_31:
[----:B------:R-:W-:Y:S05]  /*1540*/  @!P0 EXIT ;  /* 0x000000000000894d */ /* 0x000fea0003800000 */
[----:B------:R-:W-:Y:S02]  /*1550*/  ISETP.NE.AND P0, PT, R22, 0x1, PT ;  /* 0x000000011600780c */ /* 0x000fe40003f05270 */
[----:B------:R-:W-:-:S04]  /*1560*/  LOP3.LUT R6, R6, 0x1, RZ, 0xc0, !PT ;  /* 0x0000000106067812 */ /* 0x000fc800078ec0ff */
[----:B------:R-:W-:-:S07]  /*1570*/  ISETP.NE.U32.AND P2, PT, R6, 0x1, PT ;  /* 0x000000010600780c */ /* 0x000fce0003f45070 */
[----:B------:R-:W-:Y:S06]  /*1580*/  @!P0 BRA `(.L_x_32) ;  /* 0x00000000005c8947 */ /* 0x000fec0003800000 */
[----:B-1-3--:R-:W-:-:S04]  /*1590*/  LEA R13, R7, R0, 0x7 ;  /* 0x00000000070d7211 */ /* 0x00afc800078e38ff */
[----:B------:R-:W-:-:S13]  /*15a0*/  ISETP.GE.AND P0, PT, R13, UR12, PT ;  /* 0x0000000c0d007c0c */ /* 0x000fda000bf06270 */
[C---:B------:R-:W-:Y:S01]  /*15b0*/  @!P0 IMAD.WIDE R8, R13.reuse, 0x4, R2 ;  /* 0x000000040d088825 */ /* 0x040fe200078e0202 */
[----:B------:R-:W0:Y:S03]  /*15c0*/  @!P0 LDC R19, c[0x0][0x388] ;  /* 0x0000e200ff138b82 */ /* 0x000e260000000800 */
[C---:B------:R-:W-:Y:S02]  /*15d0*/  @!P0 IMAD.WIDE R10, R13.reuse, 0x4, R4 ;  /* 0x000000040d0a8825 */ /* 0x040fe400078e0204 */
[----:B------:R-:W0:Y:S04]  /*15e0*/  @!P0 LDG.E R8, desc[UR20][R8.64] ;  /* 0x0000001408088981 */ /* 0x000e28000c1e1900 */
[----:B------:R-:W0:Y:S01]  /*15f0*/  @!P0 LDG.E R11, desc[UR20][R10.64] ;  /* 0x000000140a0b8981 */ /* 0x000e22000c1e1900 */
[----:B------:R-:W-:Y:S01]  /*1600*/  IADD3 R21, PT, PT, R13, 0x80, RZ ;  /* 0x000000800d157810 */ /* 0x000fe20007ffe0ff */
[----:B------:R-:W-:-:S03]  /*1610*/  HFMA2 R12, -RZ, RZ, 0, 2.384185791015625e-07 ;  /* 0x00000004ff0c7431 */ /* 0x000fc600000001ff */
[----:B------:R-:W-:Y:S02]  /*1620*/  ISETP.GE.AND P1, PT, R21, UR12, PT ;  /* 0x0000000c15007c0c */ /* 0x000fe4000bf26270 */
[----:B------:R-:W-:-:S11]  /*1630*/  @!P0 IMAD.WIDE R12, R13, R12, UR16 ;  /* 0x000000100d0c8e25 */ /* 0x000fd6000f8e020c */
[----:B------:R-:W-:-:S04]  /*1640*/  @!P1 IMAD.WIDE R14, R21, 0x4, R2 ;  /* 0x00000004150e9825 */ /* 0x000fc800078e0202 */
[----:B------:R-:W-:-:S04]  /*1650*/  @!P1 IMAD.WIDE R16, R21, 0x4, R4 ;  /* 0x0000000415109825 */ /* 0x000fc800078e0204 */
[----:B0-----:R-:W-:Y:S02]  /*1660*/  @!P0 FFMA R19, R8, R19, R11 ;  /* 0x0000001308138223 */ /* 0x001fe4000000000b */
[----:B------:R-:W0:Y:S03]  /*1670*/  @!P1 LDC R11, c[0x0][0x388] ;  /* 0x0000e200ff0b9b82 */ /* 0x000e260000000800 */
[----:B------:R2:W-:Y:S04]  /*1680*/  @!P0 STG.E desc[UR20][R12.64], R19 ;  /* 0x000000130c008986 */ /* 0x0005e8000c101914 */
[----:B------:R-:W0:Y:S04]  /*1690*/  @!P1 LDG.E R14, desc[UR20][R14.64] ;  /* 0x000000140e0e9981 */ /* 0x000e28000c1e1900 */
[----:B------:R-:W0:Y:S01]  /*16a0*/  @!P1 LDG.E R17, desc[UR20][R16.64] ;  /* 0x0000001410119981 */ /* 0x000e22000c1e1900 */
[----:B------:R-:W-:Y:S01]  /*16b0*/  IMAD.MOV.U32 R8, RZ, RZ, 0x4 ;  /* 0x00000004ff087424 */ /* 0x000fe200078e00ff */
[----:B------:R-:W-:-:S03]  /*16c0*/  IADD3 R7, PT, PT, R7, 0x2, RZ ;  /* 0x0000000207077810 */ /* 0x000fc60007ffe0ff */
[----:B------:R-:W-:-:S04]  /*16d0*/  @!P1 IMAD.WIDE R8, R21, R8, UR16 ;  /* 0x0000001015089e25 */ /* 0x000fc8000f8e0208 */
[----:B0-----:R-:W-:-:S05]  /*16e0*/  @!P1 FFMA R11, R14, R11, R17 ;  /* 0x0000000b0e0b9223 */ /* 0x001fca0000000011 */
[----:B------:R2:W-:Y:S02]  /*16f0*/  @!P1 STG.E desc[UR20][R8.64], R11 ;  /* 0x0000000b08009986 */ /* 0x0005e4000c101914 */
.L_x_32:
[----:B------:R-:W-:Y:S05]  /*1700*/  @P2 EXIT ;  /* 0x000000000000294d */ /* 0x000fea0003800000 */
[----:B------:R-:W-:-:S04]  /*1710*/  LEA R7, R7, R0, 0x7 ;  /* 0x0000000007077211 */ /* 0x000fc800078e38ff */
[----:B------:R-:W-:-:S13]  /*1720*/  ISETP.GE.AND P0, PT, R7, UR12, PT ;  /* 0x0000000c07007c0c */ /* 0x000fda000bf06270 */
[----:B------:R-:W-:Y:S05]  /*1730*/  @P0 EXIT ;  /* 0x000000000000094d */ /* 0x000fea0003800000 */
[C---:B------:R-:W-:Y:S01]  /*1740*/  IMAD.WIDE R2, R7.reuse, 0x4, R2 ;  /* 0x0000000407027825 */ /* 0x040fe200078e0202 */
[----:B------:R-:W2:Y:S03]  /*1750*/  LDCU UR4, c[0x0][0x388] ;  /* 0x00007100ff0477ac */ /* 0x000ea60008000800 */
[----:B------:R-:W-:Y:S02]  /*1760*/  IMAD.WIDE R4, R7, 0x4, R4 ;  /* 0x0000000407047825 */ /* 0x000fe400078e0204 */
[----:B------:R-:W2:Y:S04]  /*1770*/  LDG.E R2, desc[UR20][R2.64] ;  /* 0x0000001402027981 */ /* 0x000ea8000c1e1900 */
[----:B------:R-:W2:Y:S01]  /*1780*/  LDG.E R5, desc[UR20][R4.64] ;  /* 0x0000001404057981 */ /* 0x000ea2000c1e1900 */
[----:B------:R-:W-:-:S05]  /*1790*/  MOV R6, 0x4 ;  /* 0x0000000400067802 */ /* 0x000fca0000000f00 */
[----:B------:R-:W-:-:S04]  /*17a0*/  IMAD.WIDE R6, R7, R6, UR16 ;  /* 0x0000001007067e25 */ /* 0x000fc8000f8e0206 */
[----:B--23--:R-:W-:-:S05]  /*17b0*/  FFMA R9, R2, UR4, R5 ;  /* 0x0000000402097c23 */ /* 0x00cfca0008000005 */
[----:B------:R-:W-:Y:S01]  /*17c0*/  STG.E desc[UR20][R6.64], R9 ;  /* 0x0000000906007986 */ /* 0x000fe2000c101914 */
[----:B------:R-:W-:Y:S05]  /*17d0*/  EXIT ;  /* 0x000000000000794d */ /* 0x000fea0003800000 */
.L_x_33:
        /* <DEDUP_REMOVED lines=10> */
.L_x_76:


//--------------------- .text._ZN3cub18CUB_300001_SM_10006detail9transform16transform_kernelINS2_10policy_hubILb1EN4cuda3std3__45tupleIJN6thrust24THRUST_300001_SM_1000_NS20permutation_iteratorINSA_6detail15normal_iteratorINSA_10device_ptrIfEEEESG_EEEEEE10policy1000ElNS7_10__identityESG_JSH_EEEvT0_iT1_T2_DpNS2_10kernel_argIT3_EE --------------------------
	.section	.text._ZN3cub18CUB_300001_SM_10006detail9transform16transform_kernelINS2_10policy_hubILb1EN4cuda3std3__45tupleIJN6thrust24THRUST_300001_SM_1000_NS20permutation_iteratorINSA_6detail15normal_iteratorINSA_10device_ptrIfEEEESG_EEEEEE10policy1000ElNS7_10__identityESG_JSH_EEEvT0_iT1_T2_DpNS2_10kernel_argIT3_EE,"ax",@progbits
	.align	128
        .global         _ZN3cub18CUB_300001_SM_10006detail9transform16transform_kernelINS2_10policy_hubILb1EN4cuda3std3__45tupleIJN6thrust24THRUST_300001_SM_1000_NS20permutation_iteratorINSA_6detail15normal_iteratorINSA_10device_ptrIfEEEESG_EEEEEE10policy1000ElNS7_10__identityESG_JSH_EEEvT0_iT1_T2_DpNS2_10kernel_argIT3_EE
        .type           _ZN3cub18CUB_300001_SM_10006detail9transform16transform_kernelINS2_10policy_hubILb1EN4cuda3std3__45tupleIJN6thrust24THRUST_300001_SM_1000_NS20permutation_iteratorINSA_6detail15normal_iteratorINSA_10device_ptrIfEEEESG_EEEEEE10policy1000ElNS7_10__identityESG_JSH_EEEvT0_iT1_T2_DpNS2_10kernel_argIT3_EE,@function
        .size           _ZN3cub18CUB_300001_SM_10006detail9transform16transform_kernelINS2_10policy_hubILb1EN4cuda3std3__45tupleIJN6thrust24THRUST_300001_SM_1000_NS20permutation_iteratorINSA_6detail15normal_iteratorINSA_10device_ptrIfEEEESG_EEEEEE10policy1000ElNS7_10__identityESG_JSH_EEEvT0_iT1_T2_DpNS2_10kernel_argIT3_EE,(.L_x_77 - _ZN3cub18CUB_300001_SM_10006detail9transform16transform_kernelINS2_10policy_hubILb1EN4cuda3std3__45tupleIJN6thrust24THRUST_300001_SM_1000_NS20permutation_iteratorINSA_6detail15normal_iteratorINSA_10device_ptrIfEEEESG_EEEEEE10policy1000ElNS7_10__identityESG_JSH_EEEvT0_iT1_T2_DpNS2_10kernel_argIT3_EE)
        .other          _ZN3cub18CUB_300001_SM_10006detail9transform16transform_kernelINS2_10policy_hubILb1EN4cuda3std3__45tupleIJN6thrust24THRUST_300001_SM_1000_NS20permutation_iteratorINSA_6detail15normal_iteratorINSA_10device_ptrIfEEEESG_EEEEEE10policy1000ElNS7_10__identityESG_JSH_EEEvT0_iT1_T2_DpNS2_10kernel_argIT3_EE,@"STO_CUDA_ENTRY STV_DEFAULT"
_ZN3cub18CUB_300001_SM_10006detail9transform16transform_kernelINS2_10policy_hubILb1EN4cuda3std3__45tupleIJN6thrust24THRUST_300001_SM_1000_NS20permutation_iteratorINSA_6detail15normal_iteratorINSA_10device_ptrIfEEEESG_EEEEEE10policy1000ElNS7_10__identityESG_JSH_EEEvT0_iT1_T2_DpNS2_10kernel_argIT3_EE:
.text._ZN3cub18CUB_300001_SM_10006detail9transform16transform_kernelINS2_10policy_hubILb1EN4cuda3std3__45tupleIJN6thrust24THRUST_300001_SM_1000_NS20permutation_iteratorINSA_6detail15normal_iteratorINSA_10device_ptrIfEEEESG_EEEEEE10policy1000ElNS7_10__identityESG_JSH_EEEvT0_iT1_T2_DpNS2_10kernel_argIT3_EE:
[----:B------:R-:W-:Y:S08]  /*0000*/  LDC R1, c[0x0][0x37c] ;  /* 0x0000df00ff017b82 */ /* 0x000ff00000000800 */
[----:B------:R-:W0:Y:S01]  /*0010*/  LDC R0, c[0x0][0x388] ;  /* 0x0000e200ff007b82 */ /* 0x000e220000000800 */
[----:B------:R-:W1:Y:S01]  /*0020*/  LDCU.64 UR6, c[0x0][0x380] ;  /* 0x00007000ff0677ac */ /* 0x000e620008000a00 */
[----:B------:R-:W2:Y:S06]  /*0030*/  LDCU.128 UR8, c[0x0][0x390] ;  /* 0x00007200ff0877ac */ /* 0x000eac0008000c00 */
[----:B------:R-:W3:Y:S01]  /*0040*/  S2UR UR4, SR_CTAID.X ;  /* 0x00000000000479c3 */ /* 0x000ee20000002500 */
[----:B0-----:R-:W-:-:S05]  /*0050*/  IMAD.SHL.U32 R5, R0, 0x80, RZ ;  /* 0x0000008000057824 */ /* 0x001fca00078e00ff */
[----:B------:R-:W-:Y:S01]  /*0060*/  SHF.R.S32.HI R4, RZ, 0x1f, R5 ;  /* 0x0000001fff047819 */ /* 0x000fe20000011405 */
[----:B---3--:R-:W-:-:S04]  /*0070*/  IMAD.WIDE.U32 R2, R5, UR4, RZ ;  /* 0x0000000405027c25 */ /* 0x008fc8000f8e00ff */
[----:B------:R-:W-:Y:S01]  /*0080*/  IMAD R7, R4, UR4, RZ ;  /* 0x0000000404077c24 */ /* 0x000fe2000f8e02ff */
[----:B-1----:R-:W-:Y:S01]  /*0090*/  IADD3 R6, P1, PT, -R2, UR6, RZ ;  /* 0x0000000602067c10 */ /* 0x002fe2000ff3e1ff */
[----:B------:R-:W0:Y:S02]  /*00a0*/  LDCU.64 UR4, c[0x0][0x358] ;  /* 0x00006b00ff0477ac */ /* 0x000e240008000a00 */
[----:B------:R-:W-:Y:S01]  /*00b0*/  IMAD.IADD R7, R3, 0x1, R7 ;  /* 0x0000000103077824 */ /* 0x000fe200078e0207 */
[----:B------:R-:W-:-:S04]  /*00c0*/  ISETP.LT.U32.AND P0, PT, R6, R5, PT ;  /* 0x000000050600720c */ /* 0x000fc80003f01070 */
[----:B------:R-:W-:Y:S02]  /*00d0*/  IADD3.X R3, PT, PT, ~R7, UR7, RZ, P1, !PT ;  /* 0x0000000707037c10 */ /* 0x000fe40008ffe5ff */
[C---:B------:R-:W-:Y:S02]  /*00e0*/  SHF.L.U64.HI R7, R2.reuse, 0x2, R7 ;  /* 0x0000000202077819 */ /* 0x040fe40000010207 */
[----:B------:R-:W-:Y:S01]  /*00f0*/  ISETP.LT.AND.EX P0, PT, R3, R4, PT, P0 ;  /* 0x000000040300720c */ /* 0x000fe20003f01300 */
[----:B------:R-:W-:-:S03]  /*0100*/  IMAD.SHL.U32 R3, R2, 0x4, RZ ;  /* 0x0000000402037824 */ /* 0x000fc600078e00ff */
[----:B------:R-:W-:Y:S02]  /*0110*/  SEL R6, R6, R5, P0 ;  /* 0x0000000506067207 */ /* 0x000fe40000000000 */
[----:B--2---:R-:W-:Y:S02]  /*0120*/  IADD3 R4, P1, PT, R3, UR10, RZ ;  /* 0x0000000a03047c10 */ /* 0x004fe4000ff3e0ff */
[----:B------:R-:W-:Y:S02]  /*0130*/  ISETP.NE.AND P0, PT, R5, R6, PT ;  /* 0x000000060500720c */ /* 0x000fe40003f05270 */
[----:B------:R-:W-:Y:S02]  /*0140*/  IADD3 R2, P2, PT, R3, UR8, RZ ;  /* 0x0000000803027c10 */ /* 0x000fe4000ff5e0ff */
[C---:B------:R-:W-:Y:S02]  /*0150*/  IADD3.X R5, PT, PT, R7.reuse, UR11, RZ, P1, !PT ;  /* 0x0000000b07057c10 */ /* 0x040fe40008ffe4ff */
[----:B------:R-:W-:-:S07]  /*0160*/  IADD3.X R3, PT, PT, R7, UR9, RZ, P2, !PT ;  /* 0x0000000907037c10 */ /* 0x000fce00097fe4ff */
[----:B0-----:R-:W-:Y:S05]  /*0170*/  @!P0 BRA `(.L_x_34) ;  /* 0x0000001000188947 */ /* 0x001fea0003800000 */
[----:B------:R-:W-:-:S13]  /*0180*/  ISETP.GE.AND P0, PT, R0, 0x1, PT ;  /* 0x000000010000780c */ /* 0x000fda0003f06270 */
[----:B------:R-:W-:Y:S05]  /*0190*/  @!P0 EXIT ;  /* 0x000000000000894d */ /* 0x000fea0003800000 */
[----:B------:R-:W0:Y:S01]  /*01a0*/  S2R R7, SR_TID.X ;  /* 0x0000000000077919 */ /* 0x000e220000002100 */
[C---:B------:R-:W-:Y:S01]  /*01b0*/  ISETP.GE.U32.AND P0, PT, R0.reuse, 0x8, PT ;  /* 0x000000080000780c */ /* 0x040fe20003f06070 */
[----:B------:R-:W-:Y:S01]  /*01c0*/  IMAD.MOV.U32 R10, RZ, RZ, RZ ;  /* 0x000000ffff0a7224 */ /* 0x000fe200078e00ff */
[----:B------:R-:W-:-:S11]  /*01d0*/  LOP3.LUT R16, R0, 0x7, RZ, 0xc0, !PT ;  /* 0x0000000700107812 */ /* 0x000fd600078ec0ff */
[----:B------:R-:W-:Y:S05]  /*01e0*/  @!P0 BRA `(.L_x_35) ;  /* 0x0000000800848947 */ /* 0x000fea0003800000 */
[----:B0-----:R-:W-:-:S13]  /*01f0*/  ISETP.GE.AND P1, PT, R7, R6, PT ;  /* 0x000000060700720c */ /* 0x001fda0003f26270 */
[----:B------:R-:W-:Y:S01]  /*0200*/  @!P1 IMAD.WIDE.U32 R10, R7, 0x4, R4 ;  /* 0x00000004070a9825 */ /* 0x000fe200078e0004 */
[----:B------:R-:W0:Y:S05]  /*0210*/  @!P1 LDC.64 R12, c[0x0][0x3a0] ;  /* 0x0000e800ff0c9b82 */ /* 0x000e2a0000000a00 */
[----:B------:R-:W2:Y:S02]  /*0220*/  @!P1 LDG.E R10, desc[UR4][R10.64] ;  /* 0x000000040a0a9981 */ /* 0x000ea4000c1e1900 */
[----:B--2---:R-:W0:Y:S02]  /*0230*/  @!P1 F2I.S64.TRUNC R8, R10 ;  /* 0x0000000a00089311 */ /* 0x004e24000020d900 */
[----:B0-----:R-:W-:-:S04]  /*0240*/  @!P1 LEA R12, P0, R8, R12, 0x2 ;  /* 0x0000000c080c9211 */ /* 0x001fc800078010ff */
[----:B------:R-:W-:-:S05]  /*0250*/  @!P1 LEA.HI.X R13, R8, R13, R9, 0x2, P0 ;  /* 0x0000000d080d9211 */ /* 0x000fca00000f1409 */
[----:B------:R-:W2:Y:S01]  /*0260*/  @!P1 LDG.E R17, desc[UR4][R12.64] ;  /* 0x000000040c119981 */ /* 0x000ea2000c1e1900 */
[C---:B------:R-:W-:Y:S02]  /*0270*/  VIADD R21, R7.reuse, 0x80 ;  /* 0x0000008007157836 */ /* 0x040fe40000000000 */
[----:B------:R-:W-:-:S03]  /*0280*/  @!P1 IMAD.WIDE.U32 R14, R7, 0x4, R2 ;  /* 0x00000004070e9825 */ /* 0x000fc600078e0002 */
[C---:B------:R-:W-:Y:S01]  /*0290*/  ISETP.GE.AND P0, PT, R21.reuse, R6, PT ;  /* 0x000000061500720c */ /* 0x040fe20003f06270 */
[----:B------:R-:W-:-:S12]  /*02a0*/  IMAD.WIDE R8, R21, 0x4, R4 ;  /* 0x0000000415087825 */ /* 0x000fd800078e0204 */
[----:B------:R-:W0:Y:S01]  /*02b0*/  @!P0 LDC.64 R18, c[0x0][0x3a0] ;  /* 0x0000e800ff128b82 */ /* 0x000e220000000a00 */
[----:B--2---:R1:W-:Y:S04]  /*02c0*/  @!P1 STG.E desc[UR4][R14.64], R17 ;  /* 0x000000110e009986 */ /* 0x0043e8000c101904 */
[----:B------:R-:W2:Y:S02]  /*02d0*/  @!P0 LDG.E R20, desc[UR4][R8.64] ;  /* 0x0000000408148981 */ /* 0x000ea4000c1e1900 */
[----:B--2---:R-:W0:Y:S02]  /*02e0*/  @!P0 F2I.S64.TRUNC R10, R20 ;  /* 0x00000014000a8311 */ /* 0x004e24000020d900 */
[----:B0-----:R-:W-:-:S04]  /*02f0*/  @!P0 LEA R18, P1, R10, R18, 0x2 ;  /* 0x000000120a128211 */ /* 0x001fc800078210ff */
[----:B------:R-:W-:-:S06]  /*0300*/  @!P0 LEA.HI.X R19, R10, R19, R11, 0x2, P1 ;  /* 0x000000130a138211 */ /* 0x000fcc00008f140b */
[----:B------:R-:W2:Y:S01]  /*0310*/  @!P0 LDG.E R19, desc[UR4][R18.64] ;  /* 0x0000000412138981 */ /* 0x000ea2000c1e1900 */
[----:B------:R-:W-:Y:S02]  /*0320*/  VIADD R11, R7, 0x100 ;  /* 0x00000100070b7836 */ /* 0x000fe40000000000 */
[----:B------:R-:W-:-:S03]  /*0330*/  IMAD.WIDE R12, R21, 0x4, R2 ;  /* 0x00000004150c7825 */ /* 0x000fc600078e0202 */
[----:B------:R-:W-:-:S13]  /*0340*/  ISETP.GE.AND P1, PT, R11, R6, PT ;  /* 0x000000060b00720c */ /* 0x000fda0003f26270 */
[----:B-1----:R-:W0:Y:S01]  /*0350*/  @!P1 LDC.64 R14, c[0x0][0x3a0] ;  /* 0x0000e800ff0e9b82 */ /* 0x002e220000000a00 */
[----:B--2---:R1:W-:Y:S04]  /*0360*/  @!P0 STG.E desc[UR4][R12.64], R19 ;  /* 0x000000130c008986 */ /* 0x0043e8000c101904 */
[----:B------:R-:W2:Y:S02]  /*0370*/  @!P1 LDG.E R17, desc[UR4][R8.64+0x200] ;  /* 0x0002000408119981 */ /* 0x000ea4000c1e1900 */
[----:B--2---:R-:W0:Y:S02]  /*0380*/  @!P1 F2I.S64.TRUNC R10, R17 ;  /* 0x00000011000a9311 */ /* 0x004e24000020d900 */
[----:B0-----:R-:W-:-:S04]  /*0390*/  @!P1 LEA R14, P0, R10, R14, 0x2 ;  /* 0x0000000e0a0e9211 */ /* 0x001fc800078010ff */
[----:B------:R-:W-:-:S06]  /*03a0*/  @!P1 LEA.HI.X R15, R10, R15, R11, 0x2, P0 ;  /* 0x0000000f0a0f9211 */ /* 0x000fcc00000f140b */
[----:B------:R-:W2:Y:S01]  /*03b0*/  @!P1 LDG.E R15, desc[UR4][R14.64] ;  /* 0x000000040e0f9981 */ /* 0x000ea2000c1e1900 */
[----:B------:R-:W-:-:S05]  /*03c0*/  VIADD R11, R7, 0x180 ;  /* 0x00000180070b7836 */ /* 0x000fca0000000000 */
        /* <DEDUP_REMOVED lines=44> */
[----:B------:R-:W-:-:S03]  /*0690*/  LOP3.LUT R10, R0, 0x7ffffff8, RZ, 0xc0, !PT ;  /* 0x7ffffff8000a7812 */ /* 0x000fc600078ec0ff */
[----:B--2---:R1:W-:Y:S01]  /*06a0*/  @!P0 STG.E desc[UR4][R12.64+0xc00], R19 ;  /* 0x000c00130c008986 */ /* 0x0043e2000c101904 */
[----:B------:R-:W-:-:S13]  /*06b0*/  ISETP.NE.AND P0, PT, R10, 0x8, PT ;  /* 0x000000080a00780c */ /* 0x000fda0003f05270 */
[----:B-1----:R-:W-:Y:S05]  /*06c0*/  @!P0 BRA `(.L_x_35) ;  /* 0x00000004004c8947 */ /* 0x002fea0003800000 */
[----:B------:R-:W-:Y:S01]  /*06d0*/  IMAD.MOV.U32 R0, RZ, RZ, 0x8 ;  /* 0x00000008ff007424 */ /* 0x000fe200078e00ff */
[----:B------:R-:W0:Y:S06]  /*06e0*/  LDCU.64 UR6, c[0x0][0x3a0] ;  /* 0x00007400ff0677ac */ /* 0x000e2c0008000a00 */
.L_x_38:
[----:B------:R-:W-:-:S05]  /*06f0*/  IMAD R11, R0, 0x80, R7 ;  /* 0x00000080000b7824 */ /* 0x000fca00078e0207 */
[----:B------:R-:W-:-:S13]  /*0700*/  ISETP.GE.AND P1, PT, R11, R6, PT ;  /* 0x000000060b00720c */ /* 0x000fda0003f26270 */
[----:B-12---:R-:W-:Y:S01]  /*0710*/  @!P1 IMAD.WIDE.U32 R8, R11, 0x4, R4 ;  /* 0x000000040b089825 */ /* 0x006fe200078e0004 */
[----:B------:R-:W1:Y:S05]  /*0720*/  @!P1 LDC.64 R18, c[0x0][0x3a0] ;  /* 0x0000e800ff129b82 */ /* 0x000e6a0000000a00 */
[----:B------:R-:W2:Y:S02]  /*0730*/  @!P1 LDG.E R8, desc[UR4][R8.64] ;  /* 0x0000000408089981 */ /* 0x000ea4000c1e1900 */
[----:B--2---:R-:W1:Y:S02]  /*0740*/  @!P1 F2I.S64.TRUNC R12, R8 ;  /* 0x00000008000c9311 */ /* 0x004e64000020d900 */
[----:B-1----:R-:W-:-:S04]  /*0750*/  @!P1 LEA R18, P0, R12, R18, 0x2 ;  /* 0x000000120c129211 */ /* 0x002fc800078010ff */
[----:B------:R-:W-:-:S06]  /*0760*/  @!P1 LEA.HI.X R19, R12, R19, R13, 0x2, P0 ;  /* 0x000000130c139211 */ /* 0x000fcc00000f140d */
[----:B------:R-:W2:Y:S01]  /*0770*/  @!P1 LDG.E R19, desc[UR4][R18.64] ;  /* 0x0000000412139981 */ /* 0x000ea2000c1e1900 */
[C---:B------:R-:W-:Y:S02]  /*0780*/  VIADD R23, R11.reuse, 0x80 ;  /* 0x000000800b177836 */ /* 0x040fe40000000000 */
[----:B------:R-:W-:-:S03]  /*0790*/  @!P1 IMAD.WIDE.U32 R14, R11, 0x4, R2 ;  /* 0x000000040b0e9825 */ /* 0x000fc600078e0002 */
[C---:B------:R-:W-:Y:S01]  /*07a0*/  ISETP.GE.AND P0, PT, R23.reuse, R6, PT ;  /* 0x000000061700720c */ /* 0x040fe20003f06270 */
[----:B------:R-:W-:-:S12]  /*07b0*/  IMAD.WIDE R12, R23, 0x4, R4 ;  /* 0x00000004170c7825 */ /* 0x000fd800078e0204 */
[----:B------:R-:W1:Y:S01]  /*07c0*/  @!P0 LDC.64 R20, c[0x0][0x3a0] ;  /* 0x0000e800ff148b82 */ /* 0x000e620000000a00 */
[----:B--2---:R2:W-:Y:S04]  /*07d0*/  @!P1 STG.E desc[UR4][R14.64], R19 ;  /* 0x000000130e009986 */ /* 0x0045e8000c101904 */
[----:B------:R-:W3:Y:S02]  /*07e0*/  @!P0 LDG.E R17, desc[UR4][R12.64] ;  /* 0x000000040c118981 */ /* 0x000ee4000c1e1900 */
[----:B---3--:R-:W1:Y:S02]  /*07f0*/  @!P0 F2I.S64.TRUNC R8, R17 ;  /* 0x0000001100088311 */ /* 0x008e64000020d900 */
[----:B-1----:R-:W-:-:S04]  /*0800*/  @!P0 LEA R20, P1, R8, R20, 0x2 ;  /* 0x0000001408148211 */ /* 0x002fc800078210ff */
[----:B------:R-:W-:-:S06]  /*0810*/  @!P0 LEA.HI.X R21, R8, R21, R9, 0x2, P1 ;  /* 0x0000001508158211 */ /* 0x000fcc00008f1409 */
[----:B------:R-:W3:Y:S01]  /*0820*/  @!P0 LDG.E R21, desc[UR4][R20.64] ;  /* 0x0000000414158981 */ /* 0x000ee2000c1e1900 */
[----:B------:R-:W-:-:S05]  /*0830*/  VIADD R9, R11, 0x100 ;  /* 0x000001000b097836 */ /* 0x000fca0000000000 */
[----:B------:R-:W-:Y:S01]  /*0840*/  ISETP.GE.AND P1, PT, R9, R6, PT ;  /* 0x000000060900720c */ /* 0x000fe20003f26270 */
[----:B------:R-:W-:-:S12]  /*0850*/  IMAD.WIDE R8, R23, 0x4, R2 ;  /* 0x0000000417087825 */ /* 0x000fd800078e0202 */
[----:B--2---:R-:W1:Y:S01]  /*0860*/  @!P1 LDC.64 R18, c[0x0][0x3a0] ;  /* 0x0000e800ff129b82 */ /* 0x004e620000000a00 */
[----:B---3--:R2:W-:Y:S04]  /*0870*/  @!P0 STG.E desc[UR4][R8.64], R21 ;  /* 0x0000001508008986 */ /* 0x0085e8000c101904 */
[----:B------:R-:W3:Y:S02]  /*0880*/  @!P1 LDG.E R22, desc[UR4][R12.64+0x200] ;  /* 0x000200040c169981 */ /* 0x000ee4000c1e1900 */
[----:B---3--:R-:W1:Y:S02]  /*0890*/  @!P1 F2I.S64.TRUNC R14, R22 ;  /* 0x00000016000e9311 */ /* 0x008e64000020d900 */
[----:B-1----:R-:W-:-:S04]  /*08a0*/  @!P1 LEA R18, P0, R14, R18, 0x2 ;  /* 0x000000120e129211 */ /* 0x002fc800078010ff */
[----:B------:R-:W-:-:S06]  /*08b0*/  @!P1 LEA.HI.X R19, R14, R19, R15, 0x2, P0 ;  /* 0x000000130e139211 */ /* 0x000fcc00000f140f */
[----:B------:R-:W3:Y:S01]  /*08c0*/  @!P1 LDG.E R19, desc[UR4][R18.64] ;  /* 0x0000000412139981 */ /* 0x000ee2000c1e1900 */
[----:B------:R-:W-:-:S05]  /*08d0*/  VIADD R15, R11, 0x180 ;  /* 0x000001800b0f7836 */ /* 0x000fca0000000000 */
[----:B------:R-:W-:-:S13]  /*08e0*/  ISETP.GE.AND P0, PT, R15, R6, PT ;  /* 0x000000060f00720c */ /* 0x000fda0003f06270 */
        /* <DEDUP_REMOVED lines=34> */
[----:B------:R-:W-:Y:S01]  /*0b10*/  VIADD R11, R11, 0x380 ;  /* 0x000003800b0b7836 */ /* 0x000fe20000000000 */
[----:B------:R-:W-:Y:S01]  /*0b20*/  BSSY.RECONVERGENT B0, `(.L_x_36) ;  /* 0x000000c000007945 */ /* 0x000fe20003800200 */
[----:B------:R-:W-:-:S03]  /*0b30*/  VIADD R0, R0, 0x8 ;  /* 0x0000000800007836 */ /* 0x000fc60000000000 */
[----:B------:R-:W-:Y:S01]  /*0b40*/  ISETP.GE.AND P0, PT, R11, R6, PT ;  /* 0x000000060b00720c */ /* 0x000fe20003f06270 */
[----:B---3--:R2:W-:Y:S01]  /*0b50*/  @!P1 STG.E desc[UR4][R8.64+0xa00], R19 ;  /* 0x000a001308009986 */ /* 0x0085e2000c101904 */
[----:B------:R-:W-:-:S11]  /*0b60*/  ISETP.NE.AND P1, PT, R0, R10, PT ;  /* 0x0000000a0000720c */ /* 0x000fd60003f25270 */
[----:B------:R-:W-:Y:S05]  /*0b70*/  @P0 BRA `(.L_x_37) ;  /* 0x0000000000180947 */ /* 0x000fea0003800000 */
[----:B------:R-:W3:Y:S02]  /*0b80*/  LDG.E R14, desc[UR4][R12.64+0xc00] ;  /* 0x000c00040c0e7981 */ /* 0x000ee4000c1e1900 */
[----:B---3--:R-:W0:Y:S02]  /*0b90*/  F2I.S64.TRUNC R14, R14 ;  /* 0x0000000e000e7311 */ /* 0x008e24000020d900 */
[----:B0-----:R-:W-:-:S04]  /*0ba0*/  LEA R18, P0, R14, UR6, 0x2 ;  /* 0x000000060e127c11 */ /* 0x001fc8000f8010ff */
[----:B--2---:R-:W-:-:S06]  /*0bb0*/  LEA.HI.X R19, R14, UR7, R15, 0x2, P0 ;  /* 0x000000070e137c11 */ /* 0x004fcc00080f140f */
[----:B------:R-:W2:Y:S04]  /*0bc0*/  LDG.E R19, desc[UR4][R18.64] ;  /* 0x0000000412137981 */ /* 0x000ea8000c1e1900 */
[----:B--2---:R1:W-:Y:S02]  /*0bd0*/  STG.E desc[UR4][R8.64+0xc00], R19 ;  /* 0x000c001308007986 */ /* 0x0043e4000c101904 */
.L_x_37:
[----:B0-----:R-:W-:Y:S05]  /*0be0*/  BSYNC.RECONVERGENT B0 ;  /* 0x0000000000007941 */ /* 0x001fea0003800200 */
.L_x_36:
[----:B------:R-:W-:Y:S05]  /*0bf0*/  @P1 BRA `(.L_x_38) ;  /* 0xfffffff800bc1947 */ /* 0x000fea000383ffff */
.L_x_35:
[----:B------:R-:W-:-:S13]  /*0c00*/  ISETP.NE.AND P0, PT, R16, RZ, PT ;  /* 0x000000ff1000720c */ /* 0x000fda0003f05270 */
[----:B------:R-:W-:Y:S05]  /*0c10*/  @!P0 EXIT ;  /* 0x000000000000894d */ /* 0x000fea0003800000 */
[----:B------:R-:W3:Y:S01]  /*0c20*/  LDC R0, c[0x0][0x388] ;  /* 0x0000e200ff007b82 */ /* 0x000ee20000000800 */
[----:B------:R-:W-:Y:S02]  /*0c30*/  ISETP.GE.U32.AND P1, PT, R16, 0x4, PT ;  /* 0x000000041000780c */ /* 0x000fe40003f26070 */
[----:B---3--:R-:W-:-:S04]  /*0c40*/  LOP3.LUT R11, R0, 0x3, RZ, 0xc0, !PT ;  /* 0x00000003000b7812 */ /* 0x008fc800078ec0ff */
[----:B------:R-:W-:-:S07]  /*0c50*/  ISETP.NE.AND P0, PT, R11, RZ, PT ;  /* 0x000000ff0b00720c */ /* 0x000fce0003f05270 */
[----:B------:R-:W-:Y:S06]  /*0c60*/  @!P1 BRA `(.L_x_39) ;  /* 0x0000000000b49947 */ /* 0x000fec0003800000 */
[----:B012---:R-:W-:-:S05]  /*0c70*/  IMAD R9, R10, 0x80, R7 ;  /* 0x000000800a097824 */ /* 0x007fca00078e0207 */
[----:B------:R-:W-:-:S13]  /*0c80*/  ISETP.GE.AND P2, PT, R9, R6, PT ;  /* 0x000000060900720c */ /* 0x000fda0003f46270 */
[----:B------:R-:W-:Y:S01]  /*0c90*/  @!P2 IMAD.WIDE R12, R9, 0x4, R4 ;  /* 0x00000004090ca825 */ /* 0x000fe200078e0204 */
[----:B------:R-:W0:Y:S05]  /*0ca0*/  @!P2 LDC.64 R18, c[0x0][0x3a0] ;  /* 0x0000e800ff12ab82 */ /* 0x000e2a0000000a00 */
[----:B------:R-:W2:Y:S02]  /*0cb0*/  @!P2 LDG.E R12, desc[UR4][R12.64] ;  /* 0x000000040c0ca981 */ /* 0x000ea4000c1e1900 */
[----:B--2---:R-:W0:Y:S02]  /*0cc0*/  @!P2 F2I.S64.TRUNC R14, R12 ;  /* 0x0000000c000ea311 */ /* 0x004e24000020d900 */
[----:B0-----:R-:W-:-:S04]  /*0cd0*/  @!P2 LEA R18, P1, R14, R18, 0x2 ;  /* 0x000000120e12a211 */ /* 0x001fc800078210ff */
[----:B------:R-:W-:-:S05]  /*0ce0*/  @!P2 LEA.HI.X R19, R14, R19, R15, 0x2, P1 ;  /* 0x000000130e13a211 */ /* 0x000fca00008f140f */
[----:B------:R-:W2:Y:S01]  /*0cf0*/  @!P2 LDG.E R23, desc[UR4][R18.64] ;  /* 0x000000041217a981 */ /* 0x000ea2000c1e1900 */
[C---:B------:R-:W-:Y:S02]  /*0d00*/  VIADD R25, R9.reuse, 0x80 ;  /* 0x0000008009197836 */ /* 0x040fe40000000000 */
[----:B------:R-:W-:-:S03]  /*0d10*/  @!P2 IMAD.WIDE R14, R9, 0x4, R2 ;  /* 0x00000004090ea825 */ /* 0x000fc600078e0202 */
[----:B------:R-:W-:-:S13]  /*0d20*/  ISETP.GE.AND P1, PT, R25, R6, PT ;  /* 0x000000061900720c */ /* 0x000fda0003f26270 */
[----:B------:R-:W-:Y:S01]  /*0d30*/  @!P1 IMAD.WIDE R16, R25, 0x4, R4 ;  /* 0x0000000419109825 */ /* 0x000fe200078e0204 */
        /* <DEDUP_REMOVED lines=8> */
[----:B------:R-:W-:-:S03]  /*0dc0*/  @!P1 IMAD.WIDE R12, R25, 0x4, R2 ;  /* 0x00000004190c9825 */ /* 0x000fc600078e0202 */
[----:B------:R-:W-:-:S13]  /*0dd0*/  ISETP.GE.AND P2, PT, R27, R6, PT ;  /* 0x000000061b00720c */ /* 0x000fda0003f46270 */
[----:B------:R-:W-:Y:S01]  /*0de0*/  @!P2 IMAD.WIDE R18, R27, 0x4, R4 ;  /* 0x000000041b12a825 */ /* 0x000fe200078e0204 */
[----:B-1----:R-:W0:Y:S01]  /*0df0*/  @!P2 LDC.64 R22, c[0x0][0x3a0] ;  /* 0x0000e800ff16ab82 */ /* 0x002e220000000a00 */
        /* <DEDUP_REMOVED lines=17> */
[----:B------:R-:W-:-:S04]  /*0f10*/  @!P1 IMAD.WIDE R12, R23, 0x4, R2 ;  /* 0x00000004170c9825 */ /* 0x000fc800078e0202 */
[----:B------:R-:W-:Y:S01]  /*0f20*/  VIADD R10, R10, 0x4 ;  /* 0x000000040a0a7836 */ /* 0x000fe20000000000 */
[----:B--2---:R3:W-:Y:S06]  /*0f30*/  @!P1 STG.E desc[UR4][R12.64], R19 ;  /* 0x000000130c009986 */ /* 0x0047ec000c101904 */
.L_x_39:
[----:B------:R-:W-:Y:S05]  /*0f40*/  @!P0 EXIT ;  /* 0x000000000000894d */ /* 0x000fea0003800000 */
[----:B------:R-:W-:Y:S02]  /*0f50*/  ISETP.NE.AND P1, PT, R11, 0x1, PT ;  /* 0x000000010b00780c */ /* 0x000fe40003f25270 */
[----:B------:R-:W-:-:S04]  /*0f60*/  LOP3.LUT R0, R0, 0x1, RZ, 0xc0, !PT ;  /* 0x0000000100007812 */ /* 0x000fc800078ec0ff */
[----:B------:R-:W-:-:S07]  /*0f70*/  ISETP.NE.U32.AND P0, PT, R0, 0x1, PT ;  /* 0x000000010000780c */ /* 0x000fce0003f05070 */
[----:B------:R-:W-:Y:S06]  /*0f80*/  @!P1 BRA `(.L_x_40) ;  /* 0x00000000005c9947 */ /* 0x000fec0003800000 */
[----:B0-----:R-:W-:-:S05]  /*0f90*/  IMAD R15, R10, 0x80, R7 ;  /* 0x000000800a0f7824 */ /* 0x001fca00078e0207 */
[----:B------:R-:W-:-:S13]  /*0fa0*/  ISETP.GE.AND P1, PT, R15, R6, PT ;  /* 0x000000060f00720c */ /* 0x000fda0003f26270 */
[----:B-123--:R-:W-:Y:S01]  /*0fb0*/  @!P1 IMAD.WIDE R8, R15, 0x4, R4 ;  /* 0x000000040f089825 */ /* 0x00efe200078e0204 */
[----:B------:R-:W0:Y:S05]  /*0fc0*/  @!P1 LDC.64 R16, c[0x0][0x3a0] ;  /* 0x0000e800ff109b82 */ /* 0x000e2a0000000a00 */
[----:B------:R-:W2:Y:S02]  /*0fd0*/  @!P1 LDG.E R8, desc[UR4][R8.64] ;  /* 0x0000000408089981 */ /* 0x000ea4000c1e1900 */
[----:B--2---:R-:W0:Y:S02]  /*0fe0*/  @!P1 F2I.S64.TRUNC R12, R8 ;  /* 0x00000008000c9311 */ /* 0x004e24000020d900 */
[----:B0-----:R-:W-:-:S04]  /*0ff0*/  @!P1 LEA R16, P2, R12, R16, 0x2 ;  /* 0x000000100c109211 */ /* 0x001fc800078410ff */
[----:B------:R-:W-:-:S06]  /*1000*/  @!P1 LEA.HI.X R17, R12, R17, R13, 0x2, P2 ;  /* 0x000000110c119211 */ /* 0x000fcc00010f140d */
        /* <DEDUP_REMOVED lines=15> */
.L_x_40:
[----:B------:R-:W-:Y:S05]  /*1100*/  @P0 EXIT ;  /* 0x000000000000094d */ /* 0x000fea0003800000 */
[----:B0-----:R-:W-:-:S05]  /*1110*/  IMAD R11, R10, 0x80, R7 ;  /* 0x000000800a0b7824 */ /* 0x001fca00078e0207 */
[----:B------:R-:W-:-:S13]  /*1120*/  ISETP.GE.AND P0, PT, R11, R6, PT ;  /* 0x000000060b00720c */ /* 0x000fda0003f06270 */
[----:B------:R-:W-:Y:S05]  /*1130*/  @P0 EXIT ;  /* 0x000000000000094d */ /* 0x000fea0003800000 */
[----:B------:R-:W-:Y:S01]  /*1140*/  IMAD.WIDE R4, R11, 0x4, R4 ;  /* 0x000000040b047825 */ /* 0x000fe200078e0204 */
[----:B------:R-:W1:Y:S05]  /*1150*/  LDCU.64 UR6, c[0x0][0x3a0] ;  /* 0x00007400ff0677ac */ /* 0x000e6a0008000a00 */
[----:B------:R-:W5:Y:S02]  /*1160*/  LDG.E R4, desc[UR4][R4.64] ;  /* 0x0000000404047981 */ /* 0x000f64000c1e1900 */
[----:B-----5:R-:W1:Y:S02]  /*1170*/  F2I.S64.TRUNC R6, R4 ;  /* 0x0000000400067311 */ /* 0x020e64000020d900 */
[----:B-1234-:R-:W-:-:S04]  /*1180*/  LEA R8, P0, R6, UR6, 0x2 ;  /* 0x0000000606087c11 */ /* 0x01efc8000f8010ff */
[----:B------:R-:W-:-:S06]  /*1190*/  LEA.HI.X R9, R6, UR7, R7, 0x2, P0 ;  /* 0x0000000706097c11 */ /* 0x000fcc00080f1407 */
[----:B------:R-:W2:Y:S01]  /*11a0*/  LDG.E R9, desc[UR4][R8.64] ;  /* 0x0000000408097981 */ /* 0x000ea2000c1e1900 */
[----:B------:R-:W-:-:S05]  /*11b0*/  IMAD.WIDE R2, R11, 0x4, R2 ;  /* 0x000000040b027825 */ /* 0x000fca00078e0202 */
[----:B--2---:R-:W-:Y:S01]  /*11c0*/  STG.E desc[UR4][R2.64], R9 ;  /* 0x0000000902007986 */ /* 0x004fe2000c101904 */
[----:B------:R-:W-:Y:S05]  /*11d0*/  EXIT ;  /* 0x000000000000794d */ /* 0x000fea0003800000 */
.L_x_34:
[----:B------:R-:W-:-:S13]  /*11e0*/  ISETP.GE.AND P0, PT, R0, 0x1, PT ;  /* 0x000000010000780c */ /* 0x000fda0003f06270 */
[----:B------:R-:W-:Y:S05]  /*11f0*/  @!P0 EXIT ;  /* 0x000000000000894d */ /* 0x000fea0003800000 */
[----:B------:R-:W0:Y:S01]  /*1200*/  S2R R6, SR_TID.X ;  /* 0x0000000000067919 */ /* 0x000e220000002100 */
[C---:B------:R-:W-:Y:S01]  /*1210*/  ISETP.GE.U32.AND P1, PT, R0.reuse, 0x10, PT ;  /* 0x000000100000780c */ /* 0x040fe20003f26070 */
[----:B------:R-:W-:Y:S01]  /*1220*/  IMAD.MOV.U32 R7, RZ, RZ, RZ ;  /* 0x000000ffff077224 */ /* 0x000fe200078e00ff */
[----:B------:R-:W-:-:S04]  /*1230*/  LOP3.LUT R20, R0, 0xf, RZ, 0xc0, !PT ;  /* 0x0000000f00147812 */ /* 0x000fc800078ec0ff */
[----:B------:R-:W-:-:S07]  /*1240*/  ISETP.NE.AND P0, PT, R20, RZ, PT ;  /* 0x000000ff1400720c */ /* 0x000fce0003f05270 */
[----:B------:R-:W-:Y:S06]  /*1250*/  @!P1 BRA `(.L_x_41) ;  /* 0x0000000400dc9947 */ /* 0x000fec0003800000 */
[----:B0-----:R-:W-:Y:S01]  /*1260*/  IMAD.WIDE.U32 R14, R6, 0x4, RZ ;  /* 0x00000004060e7825 */ /* 0x001fe200078e00ff */
[----:B------:R-:W-:Y:S01]  /*1270*/  LOP3.LUT R7, R0, 0x7ffffff0, RZ, 0xc0, !PT ;  /* 0x7ffffff000077812 */ /* 0x000fe200078ec0ff */
[----:B------:R-:W0:Y:S02]  /*1280*/  LDCU.64 UR6, c[0x0][0x3a0] ;  /* 0x00007400ff0677ac */ /* 0x000e240008000a00 */
[----:B------:R-:W-:Y:S02]  /*1290*/  IMAD.MOV.U32 R11, RZ, RZ, R14 ;  /* 0x000000ffff0b7224 */ /* 0x000fe400078e000e */
[----:B------:R-:W-:Y:S02]  /*12a0*/  VIADD R10, R6, 0x480 ;  /* 0x00000480060a7836 */ /* 0x000fe40000000000 */
[----:B------:R-:W-:-:S07]  /*12b0*/  IMAD.MOV R14, RZ, RZ, -R7 ;  /* 0x000000ffff0e7224 */ /* 0x000fce00078e0a07 */
.L_x_42:
[----:B--2---:R-:W-:-:S05]  /*12c0*/  IADD3 R12, P1, PT, R11, R4, RZ ;  /* 0x000000040b0c7210 */ /* 0x004fca0007f3e0ff */
[----:B------:R-:W-:-:S05]  /*12d0*/  IMAD.X R13, R15, 0x1, R5, P1 ;  /* 0x000000010f0d7824 */ /* 0x000fca00008e0605 */
[----:B------:R-:W2:Y:S02]  /*12e0*/  LDG.E R21, desc[UR4][R12.64] ;  /* 0x000000040c157981 */ /* 0x000ea4000c1e1900 */
[----:B--2---:R-:W0:Y:S02]  /*12f0*/  F2I.S64.TRUNC R8, R21 ;  /* 0x0000001500087311 */ /* 0x004e24000020d900 */
[----:B0-----:R-:W-:-:S04]  /*1300*/  LEA R18, P1, R8, UR6, 0x2 ;  /* 0x0000000608127c11 */ /* 0x001fc8000f8210ff */
[----:B------:R-:W-:-:S05]  /*1310*/  LEA.HI.X R19, R8, UR7, R9, 0x2, P1 ;  /* 0x0000000708137c11 */ /* 0x000fca00088f1409 */
[----:B------:R-:W2:Y:S01]  /*1320*/  LDG.E R25, desc[UR4][R18.64] ;  /* 0x0000000412197981 */ /* 0x000ea2000c1e1900 */
[----:B------:R-:W-:-:S05]  /*1330*/  IADD3 R8, P1, PT, R11, R2, RZ ;  /* 0x000000020b087210 */ /* 0x000fca0007f3e0ff */
[----:B------:R-:W-:-:S05]  /*1340*/  IMAD.X R9, R15, 0x1, R3, P1 ;  /* 0x000000010f097824 */ /* 0x000fca00008e0603 */
[----:B--2---:R0:W-:Y:S04]  /*1350*/  STG.E desc[UR4][R8.64], R25 ;  /* 0x0000001908007986 */ /* 0x0041e8000c101904 */
[----:B------:R-:W2:Y:S02]  /*1360*/  LDG.E R24, desc[UR4][R12.64+0x200] ;  /* 0x000200040c187981 */ /* 0x000ea4000c1e1900 */
[----:B--2---:R-:W1:Y:S02]  /*1370*/  F2I.S64.TRUNC R16, R24 ;  /* 0x0000001800107311 */ /* 0x004e64000020d900 */
[----:B-1----:R-:W-:-:S04]  /*1380*/  LEA R22, P1, R16, UR6, 0x2 ;  /* 0x0000000610167c11 */ /* 0x002fc8000f8210ff */
[----:B------:R-:W-:-:S06]  /*1390*/  LEA.HI.X R23, R16, UR7, R17, 0x2, P1 ;  /* 0x0000000710177c11 */ /* 0x000fcc00088f1411 */
[----:B------:R-:W2:Y:S04]  /*13a0*/  LDG.E R23, desc[UR4][R22.64] ;  /* 0x0000000416177981 */ /* 0x000ea8000c1e1900 */
[----:B--2---:R1:W-:Y:S04]  /*13b0*/  STG.E desc[UR4][R8.64+0x200], R23 ;  /* 0x0002001708007986 */ /* 0x0043e8000c101904 */
[----:B------:R-:W2:Y:S02]  /*13c0*/  LDG.E R21, desc[UR4][R12.64+0x400] ;  /* 0x000400040c157981 */ /* 0x000ea4000c1e1900 */
[----:B--2---:R-:W2:Y:S02]  /*13d0*/  F2I.S64.TRUNC R16, R21 ;  /* 0x0000001500107311 */ /* 0x004ea4000020d900 */
[----:B--2---:R-:W-:-:S04]  /*13e0*/  LEA R18, P1, R16, UR6, 0x2 ;  /* 0x0000000610127c11 */ /* 0x004fc8000f8210ff */
[----:B------:R-:W-:-:S06]  /*13f0*/  LEA.HI.X R19, R16, UR7, R17, 0x2, P1 ;  /* 0x0000000710137c11 */ /* 0x000fcc00088f1411 */
[----:B------:R-:W2:Y:S04]  /*1400*/  LDG.E R19, desc[UR4][R18.64] ;  /* 0x0000000412137981 */ /* 0x000ea8000c1e1900 */
[----:B--2---:R2:W-:Y:S04]  /*1410*/  STG.E desc[UR4][R8.64+0x400], R19 ;  /* 0x0004001308007986 */ /* 0x0045e8000c101904 */
[----:B------:R-:W3:Y:S02]  /*1420*/  LDG.E R26, desc[UR4][R12.64+0x600] ;  /* 0x000600040c1a7981 */ /* 0x000ee4000c1e1900 */
[----:B---3--:R-:W3:Y:S02]  /*1430*/  F2I.S64.TRUNC R16, R26 ;  /* 0x0000001a00107311 */ /* 0x008ee4000020d900 */
[----:B---3--:R-:W-:-:S04]  /*1440*/  LEA R24, P1, R16, UR6, 0x2 ;  /* 0x0000000610187c11 */ /* 0x008fc8000f8210ff */
[----:B0-----:R-:W-:-:S06]  /*1450*/  LEA.HI.X R25, R16, UR7, R17, 0x2, P1 ;  /* 0x0000000710197c11 */ /* 0x001fcc00088f1411 */
[----:B------:R-:W3:Y:S04]  /*1460*/  LDG.E R25, desc[UR4][R24.64] ;  /* 0x0000000418197981 */ /* 0x000ee8000c1e1900 */
[----:B---3--:R0:W-:Y:S04]  /*1470*/  STG.E desc[UR4][R8.64+0x600], R25 ;  /* 0x0006001908007986 */ /* 0x0081e8000c101904 */
[----:B------:R-:W3:Y:S02]  /*1480*/  LDG.E R21, desc[UR4][R12.64+0x800] ;  /* 0x000800040c157981 */ /* 0x000ee4000c1e1900 */
[----:B---3--:R-:W3:Y:S02]  /*1490*/  F2I.S64.TRUNC R16, R21 ;  /* 0x0000001500107311 */ /* 0x008ee4000020d900 */
[----:B---3--:R-:W-:-:S04]  /*14a0*/  LEA R22, P1, R16, UR6, 0x2 ;  /* 0x0000000610167c11 */ /* 0x008fc8000f8210ff */
[----:B-1----:R-:W-:-:S06]  /*14b0*/  LEA.HI.X R23, R16, UR7, R17, 0x2, P1 ;  /* 0x0000000710177c11 */ /* 0x002fcc00088f1411 */
[----:B------:R-:W3:Y:S04]  /*14c0*/  LDG.E R23, desc[UR4][R22.64] ;  /* 0x0000000416177981 */ /* 0x000ee8000c1e1900 */
[----:B---3--:R1:W-:Y:S04]  /*14d0*/  STG.E desc[UR4][R8.64+0x800], R23 ;  /* 0x0008001708007986 */ /* 0x0083e8000c101904 */
[----:B------:R-:W3:Y:S02]  /*14e0*/  LDG.E R26, desc[UR4][R12.64+0xa00] ;  /* 0x000a00040c1a7981 */ /* 0x000ee4000c1e1900 */
[----:B---3--:R-:W3:Y:S02]  /*14f0*/  F2I.S64.TRUNC R16, R26 ;  /* 0x0000001a00107311 */ /* 0x008ee4000020d900 */
[----:B---3--:R-:W-:-:S04]  /*1500*/  LEA R18, P1, R16, UR6, 0x2 ;  /* 0x0000000610127c11 */ /* 0x008fc8000f8210ff */
[----:B--2---:R-:W-:-:S06]  /*1510*/  LEA.HI.X R19, R16, UR7, R17, 0x2, P1 ;  /* 0x0000000710137c11 */ /* 0x004fcc00088f1411 */
[----:B------:R-:W2:Y:S04]  /*1520*/  LDG.E R19, desc[UR4][R18.64] ;  /* 0x0000000412137981 */ /* 0x000ea8000c1e1900 */
[----:B--2---:R2:W-:Y:S04]  /*1530*/  STG.E desc[UR4][R8.64+0xa00], R19 ;  /* 0x000a001308007986 */ /* 0x0045e8000c101904 */
[----:B------:R-:W3:Y:S02]  /*1540*/  LDG.E R21, desc[UR4][R12.64+0xc00] ;  /* 0x000c00040c157981 */ /* 0x000ee4000c1e1900 */
[----:B---3--:R-:W3:Y:S02]  /*1550*/  F2I.S64.TRUNC R16, R21 ;  /* 0x0000001500107311 */ /* 0x008ee4000020d900 */
[----:B---3--:R-:W-:-:S04]  /*1560*/  LEA R24, P1, R16, UR6, 0x2 ;  /* 0x0000000610187c11 */ /* 0x008fc8000f8210ff */
[----:B0-----:R-:W-:-:S06]  /*1570*/  LEA.HI.X R25, R16, UR7, R17, 0x2, P1 ;  /* 0x0000000710197c11 */ /* 0x001fcc00088f1411 */
[----:B------:R-:W3:Y:S04]  /*1580*/  LDG.E R25, desc[UR4][R24.64] ;  /* 0x0000000418197981 */ /* 0x000ee8000c1e1900 */
[----:B---3--:R-:W-:Y:S04]  /*1590*/  STG.E desc[UR4][R8.64+0xc00], R25 ;  /* 0x000c001908007986 */ /* 0x008fe8000c101904 */
[----:B------:R-:W3:Y:S02]  /*15a0*/  LDG.E R28, desc[UR4][R12.64+0xe00] ;  /* 0x000e00040c1c7981 */ /* 0x000ee4000c1e1900 */
[----:B---3--:R-:W0:Y:S02]  /*15b0*/  F2I.S64.TRUNC R16, R28 ;  /* 0x0000001c00107311 */ /* 0x008e24000020d900 */
[----:B0-----:R-:W-:-:S04]  /*15c0*/  LEA R22, P1, R16, UR6, 0x2 ;  /* 0x0000000610167c11 */ /* 0x001fc8000f8210ff */
[----:B-1----:R-:W-:-:S06]  /*15d0*/  LEA.HI.X R23, R16, UR7, R17, 0x2, P1 ;  /* 0x0000000710177c11 */ /* 0x002fcc00088f1411 */
[----:B------:R-:W3:Y:S04]  /*15e0*/  LDG.E R23, desc[UR4][R22.64] ;  /* 0x0000000416177981 */ /* 0x000ee8000c1e1900 */
[----:B---3--:R0:W-:Y:S04]  /*15f0*/  STG.E desc[UR4][R8.64+0xe00], R23 ;  /* 0x000e001708007986 */ /* 0x0081e8000c101904 */
[----:B------:R-:W3:Y:S02]  /*1600*/  LDG.E R21, desc[UR4][R12.64+0x1000] ;  /* 0x001000040c157981 */ /* 0x000ee4000c1e1900 */
[----:B---3--:R-:W1:Y:S02]  /*1610*/  F2I.S64.TRUNC R16, R21 ;  /* 0x0000001500107311 */ /* 0x008e64000020d900 */
[----:B-1----:R-:W-:-:S04]  /*1620*/  LEA R26, P1, R16, UR6, 0x2 ;  /* 0x00000006101a7c11 */ /* 0x002fc8000f8210ff */
[----:B------:R-:W-:-:S06]  /*1630*/  LEA.HI.X R27, R16, UR7, R17, 0x2, P1 ;  /* 0x00000007101b7c11 */ /* 0x000fcc00088f1411 */
[----:B------:R-:W3:Y:S01]  /*1640*/  LDG.E R27, desc[UR4][R26.64] ;  /* 0x000000041a1b7981 */ /* 0x000ee2000c1e1900 */
[----:B------:R-:W-:Y:S02]  /*1650*/  IMAD.MOV.U32 R18, RZ, RZ, 0x600 ;  /* 0x00000600ff127424 */ /* 0x000fe400078e00ff */
[----:B--2---:R-:W-:Y:S02]  /*1660*/  IMAD.MOV.U32 R19, RZ, RZ, 0x0 ;  /* 0x00000000ff137424 */ /* 0x004fe400078e00ff */
[----:B------:R-:W-:-:S03]  /*1670*/  IMAD.WIDE R18, R10, 0x4, R18 ;  /* 0x000000040a127825 */ /* 0x000fc600078e0212 */
[----:B------:R-:W-:-:S05]  /*1680*/  IADD3 R16, P1, PT, R18, R4, RZ ;  /* 0x0000000412107210 */ /* 0x000fca0007f3e0ff */
[----:B------:R-:W-:Y:S01]  /*1690*/  IMAD.X R17, R19, 0x1, R5, P1 ;  /* 0x0000000113117824 */ /* 0x000fe200008e0605 */
[----:B---3--:R1:W-:Y:S04]  /*16a0*/  STG.E desc[UR4][R8.64+0x1000], R27 ;  /* 0x0010001b08007986 */ /* 0x0083e8000c101904 */
[----:B------:R-:W2:Y:S02]  /*16b0*/  LDG.E R28, desc[UR4][R16.64+-0x600] ;  /* 0xfffa0004101c7981 */ /* 0x000ea4000c1e1900 */
[----:B--2---:R-:W2:Y:S02]  /*16c0*/  F2I.S64.TRUNC R12, R28 ;  /* 0x0000001c000c7311 */ /* 0x004ea4000020d900 */
[----:B--2---:R-:W-:-:S04]  /*16d0*/  LEA R22, P1, R12, UR6, 0x2 ;  /* 0x000000060c167c11 */ /* 0x004fc8000f8210ff */
[----:B0-----:R-:W-:-:S06]  /*16e0*/  LEA.HI.X R23, R12, UR7, R13, 0x2, P1 ;  /* 0x000000070c177c11 */ /* 0x001fcc00088f140d */
[----:B------:R-:W2:Y:S01]  /*16f0*/  LDG.E R23, desc[UR4][R22.64] ;  /* 0x0000000416177981 */ /* 0x000ea2000c1e1900 */
[----:B------:R-:W-:-:S05]  /*1700*/  IADD3 R12, P1, PT, R18, R2, RZ ;  /* 0x00000002120c7210 */ /* 0x000fca0007f3e0ff */
[----:B------:R-:W-:-:S05]  /*1710*/  IMAD.X R13, R19, 0x1, R3, P1 ;  /* 0x00000001130d7824 */ /* 0x000fca00008e0603 */
[----:B--2---:R0:W-:Y:S04]  /*1720*/  STG.E desc[UR4][R12.64+-0x600], R23 ;  /* 0xfffa00170c007986 */ /* 0x0041e8000c101904 */
[----:B------:R-:W2:Y:S02]  /*1730*/  LDG.E R21, desc[UR4][R16.64+-0x400] ;  /* 0xfffc000410157981 */ /* 0x000ea4000c1e1900 */
[----:B--2---:R-:W2:Y:S02]  /*1740*/  F2I.S64.TRUNC R18, R21 ;  /* 0x0000001500127311 */ /* 0x004ea4000020d900 */
[----:B--2---:R-:W-:-:S04]  /*1750*/  LEA R24, P1, R18, UR6, 0x2 ;  /* 0x0000000612187c11 */ /* 0x004fc8000f8210ff */
[----:B------:R-:W-:-:S06]  /*1760*/  LEA.HI.X R25, R18, UR7, R19, 0x2, P1 ;  /* 0x0000000712197c11 */ /* 0x000fcc00088f1413 */
[----:B------:R-:W2:Y:S04]  /*1770*/  LDG.E R25, desc[UR4][R24.64] ;  /* 0x0000000418197981 */ /* 0x000ea8000c1e1900 */
[----:B--2---:R2:W-:Y:S04]  /*1780*/  STG.E desc[UR4][R12.64+-0x400], R25 ;  /* 0xfffc00190c007986 */ /* 0x0045e8000c101904 */
[----:B------:R-:W1:Y:S02]  /*1790*/  LDG.E R26, desc[UR4][R16.64+-0x200] ;  /* 0xfffe0004101a7981 */ /* 0x000e64000c1e1900 */
[----:B-1----:R-:W1:Y:S02]  /*17a0*/  F2I.S64.TRUNC R8, R26 ;  /* 0x0000001a00087311 */ /* 0x002e64000020d900 */
[----:B-1----:R-:W-:-:S04]  /*17b0*/  LEA R18, P1, R8, UR6, 0x2 ;  /* 0x0000000608127c11 */ /* 0x002fc8000f8210ff */
[----:B------:R-:W-:-:S06]  /*17c0*/  LEA.HI.X R19, R8, UR7, R9, 0x2, P1 ;  /* 0x0000000708137c11 */ /* 0x000fcc00088f1409 */
[----:B------:R-:W3:Y:S04]  /*17d0*/  LDG.E R19, desc[UR4][R18.64] ;  /* 0x0000000412137981 */ /* 0x000ee8000c1e1900 */
[----:B---3--:R1:W-:Y:S04]  /*17e0*/  STG.E desc[UR4][R12.64+-0x200], R19 ;  /* 0xfffe00130c007986 */ /* 0x0083e8000c101904 */
        /* <DEDUP_REMOVED lines=15> */
[----:B-1----:R-:W-:-:S06]  /*18e0*/  LEA.HI.X R19, R8, UR7, R9, 0x2, P1 ;  /* 0x0000000708137c11 */ /* 0x002fcc00088f1409 */
[----:B------:R-:W3:Y:S04]  /*18f0*/  LDG.E R19, desc[UR4][R18.64] ;  /* 0x0000000412137981 */ /* 0x000ee8000c1e1900 */
[----:B---3--:R2:W-:Y:S04]  /*1900*/  STG.E desc[UR4][R12.64+0x400], R19 ;  /* 0x000400130c007986 */ /* 0x0085e8000c101904 */
[----:B------:R-:W3:Y:S02]  /*1910*/  LDG.E R8, desc[UR4][R16.64+0x600] ;  /* 0x0006000410087981 */ /* 0x000ee4000c1e1900 */
[----:B---3--:R-:W1:Y:S02]  /*1920*/  F2I.S64.TRUNC R8, R8 ;  /* 0x0000000800087311 */ /* 0x008e64000020d900 */
[----:B-1----:R-:W-:-:S04]  /*1930*/  LEA R22, P1, R8, UR6, 0x2 ;  /* 0x0000000608167c11 */ /* 0x002fc8000f8210ff */
[----:B0-----:R-:W-:-:S06]  /*1940*/  LEA.HI.X R23, R8, UR7, R9, 0x2, P1 ;  /* 0x0000000708177c11 */ /* 0x001fcc00088f1409 */
[----:B------:R-:W3:Y:S01]  /*1950*/  LDG.E R23, desc[UR4][R22.64] ;  /* 0x0000000416177981 */ /* 0x000ee2000c1e1900 */
[----:B------:R-:W-:Y:S01]  /*1960*/  VIADD R14, R14, 0x10 ;  /* 0x000000100e0e7836 */ /* 0x000fe20000000000 */
[----:B------:R-:W-:Y:S01]  /*1970*/  IADD3 R11, P2, PT, R11, 0x2000, RZ ;  /* 0x000020000b0b7810 */ /* 0x000fe20007f5e0ff */
[----:B------:R-:W-:-:S03]  /*1980*/  VIADD R10, R10, 0x800 ;  /* 0x000008000a0a7836 */ /* 0x000fc60000000000 */
[----:B------:R-:W-:Y:S01]  /*1990*/  ISETP.NE.AND P1, PT, R14, RZ, PT ;  /* 0x000000ff0e00720c */ /* 0x000fe20003f25270 */
[----:B------:R-:W-:Y:S01]  /*19a0*/  IMAD.X R15, RZ, RZ, R15, P2 ;  /* 0x000000ffff0f7224 */ /* 0x000fe200010e060f */
[----:B---3--:R2:W-:Y:S11]  /*19b0*/  STG.E desc[UR4][R12.64+0x600], R23 ;  /* 0x000600170c007986 */ /* 0x0085f6000c101904 */
[----:B------:R-:W-:Y:S05]  /*19c0*/  @P1 BRA `(.L_x_42) ;  /* 0xfffffff8003c1947 */ /* 0x000fea000383ffff */
.L_x_41:
[----:B------:R-:W-:Y:S05]  /*19d0*/  @!P0 EXIT ;  /* 0x000000000000894d */ /* 0x000fea0003800000 */
[----:B------:R-:W-:Y:S02]  /*19e0*/  ISETP.GE.U32.AND P1, PT, R20, 0x8, PT ;  /* 0x000000081400780c */ /* 0x000fe40003f26070 */
[----:B------:R-:W-:-:S04]  /*19f0*/  LOP3.LUT R14, R0, 0x7, RZ, 0xc0, !PT ;  /* 0x00000007000e7812 */ /* 0x000fc800078ec0ff */
[----:B------:R-:W-:-:S07]  /*1a00*/  ISETP.NE.AND P0, PT, R14, RZ, PT ;  /* 0x000000ff0e00720c */ /* 0x000fce0003f05270 */
[----:B------:R-:W-:Y:S06]  /*1a10*/  @!P1 BRA `(.L_x_43) ;  /* 0x0000000000d49947 */ /* 0x000fec0003800000 */
[----:B0-2---:R-:W-:Y:S01]  /*1a20*/  IMAD R13, R7, 0x80, R6 ;  /* 0x00000080070d7824 */ /* 0x005fe200078e0206 */
[----:B------:R-:W0:Y:S03]  /*1a30*/  LDCU.64 UR6, c[0x0][0x3a0] ;  /* 0x00007400ff0677ac */ /* 0x000e260008000a00 */
[----:B------:R-:W-:-:S05]  /*1a40*/  IMAD.WIDE R8, R13, 0x4, R4 ;  /* 0x000000040d087825 */ /* 0x000fca00078e0204 */
[----:B------:R-:W2:Y:S02]  /*1a50*/  LDG.E R15, desc[UR4][R8.64] ;  /* 0x00000004080f7981 */ /* 0x000ea4000c1e1900 */
[----:B--2---:R-:W0:Y:S02]  /*1a60*/  F2I.S64.TRUNC R10, R15 ;  /* 0x0000000f000a7311 */ /* 0x004e24000020d900 */
[----:B0-----:R-:W-:-:S04]  /*1a70*/  LEA R16, P1, R10, UR6, 0x2 ;  /* 0x000000060a107c11 */ /* 0x001fc8000f8210ff */
[----:B------:R-:W-:-:S05]  /*1a80*/  LEA.HI.X R17, R10, UR7, R11, 0x2, P1 ;  /* 0x000000070a117c11 */ /* 0x000fca00088f140b */
[----:B------:R-:W2:Y:S01]  /*1a90*/  LDG.E R21, desc[UR4][R16.64] ;  /* 0x0000000410157981 */ /* 0x000ea2000c1e1900 */
[----:B------:R-:W-:-:S05]  /*1aa0*/  IMAD.WIDE R10, R13, 0x4, R2 ;  /* 0x000000040d0a7825 */ /* 0x000fca00078e0202 */
        /* <DEDUP_REMOVED lines=31> */
[----:B------:R-:W2:Y:S02]  /*1ca0*/  LDG.E R15, desc[UR4][R8.64+0xc00] ;  /* 0x000c0004080f7981 */ /* 0x000ea4000c1e1900 */
[----:B--2---:R-:W2:Y:S02]  /*1cb0*/  F2I.S64.TRUNC R12, R15 ;  /* 0x0000000f000c7311 */ /* 0x004ea4000020d900 */
[----:B--2---:R-:W-:-:S04]  /*1cc0*/  LEA R20, P1, R12, UR6, 0x2 ;  /* 0x000000060c147c11 */ /* 0x004fc8000f8210ff */
[----:B0-----:R-:W-:-:S06]  /*1cd0*/  LEA.HI.X R21, R12, UR7, R13, 0x2, P1 ;  /* 0x000000070c157c11 */ /* 0x001fcc00088f140d */
[----:B------:R-:W2:Y:S04]  /*1ce0*/  LDG.E R21, desc[UR4][R20.64] ;  /* 0x0000000414157981 */ /* 0x000ea8000c1e1900 */
[----:B--2---:R3:W-:Y:S04]  /*1cf0*/  STG.E desc[UR4][R10.64+0xc00], R21 ;  /* 0x000c00150a007986 */ /* 0x0047e8000c101904 */
[----:B------:R-:W2:Y:S02]  /*1d00*/  LDG.E R12, desc[UR4][R8.64+0xe00] ;  /* 0x000e0004080c7981 */ /* 0x000ea4000c1e1900 */
[----:B--2---:R-:W0:Y:S02]  /*1d10*/  F2I.S64.TRUNC R12, R12 ;  /* 0x0000000c000c7311 */ /* 0x004e24000020d900 */
[----:B0-----:R-:W-:-:S04]  /*1d20*/  LEA R18, P1, R12, UR6, 0x2 ;  /* 0x000000060c127c11 */ /* 0x001fc8000f8210ff */
[----:B-1----:R-:W-:-:S06]  /*1d30*/  LEA.HI.X R19, R12, UR7, R13, 0x2, P1 ;  /* 0x000000070c137c11 */ /* 0x002fcc00088f140d */
[----:B------:R-:W2:Y:S01]  /*1d40*/  LDG.E R19, desc[UR4][R18.64] ;  /* 0x0000000412137981 */ /* 0x000ea2000c1e1900 */
[----:B------:R-:W-:-:S03]  /*1d50*/  VIADD R7, R7, 0x8 ;  /* 0x0000000807077836 */ /* 0x000fc60000000000 */
[----:B--2---:R3:W-:Y:S04]  /*1d60*/  STG.E desc[UR4][R10.64+0xe00], R19 ;  /* 0x000e00130a007986 */ /* 0x0047e8000c101904 */
.L_x_43:
        /* <DEDUP_REMOVED lines=8> */
[----:B------:R-:W3:Y:S02]  /*1df0*/  LDG.E R18, desc[UR4][R8.64] ;  /* 0x0000000408127981 */ /* 0x000ee4000c1e1900 */
[----:B---3--:R-:W0:Y:S02]  /*1e00*/  F2I.S64.TRUNC R10, R18 ;  /* 0x00000012000a7311 */ /* 0x008e24000020d900 */
        /* <DEDUP_REMOVED lines=17> */
[----:B------:R-:W2:Y:S02]  /*1f20*/  LDG.E R12, desc[UR4][R8.64+0x600] ;  /* 0x00060004080c7981 */ /* 0x000ea4000c1e1900 */
[----:B--2---:R-:W2:Y:S02]  /*1f30*/  F2I.S64.TRUNC R12, R12 ;  /* 0x0000000c000c7311 */ /* 0x004ea4000020d900 */
[----:B--2---:R-:W-:-:S04]  /*1f40*/  LEA R18, P1, R12, UR6, 0x2 ;  /* 0x000000060c127c11 */ /* 0x004fc8000f8210ff */
[----:B0-----:R-:W-:-:S06]  /*1f50*/  LEA.HI.X R19, R12, UR7, R13, 0x2, P1 ;  /* 0x000000070c137c11 */ /* 0x001fcc00088f140d */
[----:B------:R-:W2:Y:S01]  /*1f60*/  LDG.E R19, desc[UR4][R18.64] ;  /* 0x0000000412137981 */ /* 0x000ea2000c1e1900 */
[----:B------:R-:W-:-:S03]  /*1f70*/  VIADD R7, R7, 0x4 ;  /* 0x0000000407077836 */ /* 0x000fc60000000000 */
[----:B--2---:R1:W-:Y:S04]  /*1f80*/  STG.E desc[UR4][R10.64+0x600], R19 ;  /* 0x000600130a007986 */ /* 0x0043e8000c101904 */
.L_x_44:
[----:B------:R-:W-:Y:S05]  /*1f90*/  @!P0 EXIT ;  /* 0x000000000000894d */ /* 0x000fea0003800000 */
[----:B0-2---:R-:W-:Y:S01]  /*1fa0*/  IMAD R13, R7, 0x80, R6 ;  /* 0x00000080070d7824 */ /* 0x005fe200078e0206 */
[----:B------:R-:W0:Y:S01]  /*1fb0*/  LDCU.64 UR6, c[0x0][0x3a0] ;  /* 0x00007400ff0677ac */ /* 0x000e220008000a00 */
[----:B------:R-:W-:-:S07]  /*1fc0*/  IMAD.MOV R0, RZ, RZ, -R0 ;  /* 0x000000ffff007224 */ /* 0x000fce00078e0a00 */
.L_x_45:
[----:B------:R-:W-:-:S06]  /*1fd0*/  IMAD.WIDE R8, R13, 0x4, R4 ;  /* 0x000000040d087825 */ /* 0x000fcc00078e0204 */
[----:B------:R-:W2:Y:S02]  /*1fe0*/  LDG.E R8, desc[UR4][R8.64] ;  /* 0x0000000408087981 */ /* 0x000ea4000c1e1900 */
[----:B0-2---:R-:W0:Y:S02]  /*1ff0*/  F2I.S64.TRUNC R6, R8 ;  /* 0x0000000800067311 */ /* 0x005e24000020d900 */
[----:B01-3--:R-:W-:-:S04]  /*2000*/  LEA R10, P0, R6, UR6, 0x2 ;  /* 0x00000006060a7c11 */ /* 0x00bfc8000f8010ff */
[----:B------:R-:W-:-:S06]  /*2010*/  LEA.HI.X R11, R6, UR7, R7, 0x2, P0 ;  /* 0x00000007060b7c11 */ /* 0x000fcc00080f1407 */
[----:B------:R-:W2:Y:S01]  /*2020*/  LDG.E R11, desc[UR4][R10.64] ;  /* 0x000000040a0b7981 */ /* 0x000ea2000c1e1900 */
[----:B------:R-:W-:Y:S02]  /*2030*/  VIADD R0, R0, 0x1 ;  /* 0x0000000100007836 */ /* 0x000fe40000000000 */
[----:B------:R-:W-:-:S03]  /*2040*/  IMAD.WIDE R6, R13, 0x4, R2 ;  /* 0x000000040d067825 */ /* 0x000fc600078e0202 */
[----:B------:R-:W-:Y:S02]  /*2050*/  ISETP.NE.AND P0, PT, R0, RZ, PT ;  /* 0x000000ff0000720c */ /* 0x000fe40003f05270 */
[----:B--2---:R0:W-:Y:S11]  /*2060*/  STG.E desc[UR4][R6.64], R11 ;  /* 0x0000000b06007986 */ /* 0x0041f6000c101904 */
[----:B------:R-:W-:Y:S05]  /*2070*/  @!P0 EXIT ;  /* 0x000000000000894d */ /* 0x000fea0003800000 */
[----:B------:R-:W-:Y:S01]  /*2080*/  VIADD R13, R13, 0x80 ;  /* 0x000000800d0d7836 */ /* 0x000fe20000000000 */
[----:B------:R-:W-:Y:S06]  /*2090*/  BRA `(.L_x_45) ;  /* 0xfffffffc00cc7947 */ /* 0x000fec000383ffff */
.L_x_46:
        /* <DEDUP_REMOVED lines=14> */
.L_x_77:


//--------------------- .text._ZN3cub18CUB_300001_SM_10006detail9transform16transform_kernelINS2_10policy_hubILb1EN4cuda3std3__45tupleIJN6thrust24THRUST_300001_SM_1000_NS20permutation_iteratorINSA_6detail15normal_iteratorINSA_10device_ptrIfEEEESG_EEEEEE10policy1000EiNS7_10__identityESG_JSH_EEEvT0_iT1_T2_DpNS2_10kernel_argIT3_EE --------------------------
	.section	.text._ZN3cub18CUB_300001_SM_10006detail9transform16transform_kernelINS2_10policy_hubILb1EN4cuda3std3__45tupleIJN6thrust24THRUST_300001_SM_1000_NS20permutation_iteratorINSA_6detail15normal_iteratorINSA_10device_ptrIfEEEESG_EEEEEE10policy1000EiNS7_10__identityESG_JSH_EEEvT0_iT1_T2_DpNS2_10kernel_argIT3_EE,"ax",@progbits
	.align	128
        .global         _ZN3cub18CUB_300001_SM_10006detail9transform16transform_kernelINS2_10policy_hubILb1EN4cuda3std3__45tupleIJN6thrust24THRUST_300001_SM_1000_NS20permutation_iteratorINSA_6detail15normal_iteratorINSA_10device_ptrIfEEEESG_EEEEEE10policy1000EiNS7_10__identityESG_JSH_EEEvT0_iT1_T2_DpNS2_10kernel_argIT3_EE
        .type           _ZN3cub18CUB_300001_SM_10006detail9transform16transform_kernelINS2_10policy_hubILb1EN4cuda3std3__45tupleIJN6thrust24THRUST_300001_SM_1000_NS20permutation_iteratorINSA_6detail15normal_iteratorINSA_10device_ptrIfEEEESG_EEEEEE10policy1000EiNS7_10__identityESG_JSH_EEEvT0_iT1_T2_DpNS2_10kernel_argIT3_EE,@function
        .size           _ZN3cub18CUB_300001_SM_10006detail9transform16transform_kernelINS2_10policy_hubILb1EN4cuda3std3__45tupleIJN6thrust24THRUST_300001_SM_1000_NS20permutation_iteratorINSA_6detail15normal_iteratorINSA_10device_ptrIfEEEESG_EEEEEE10policy1000EiNS7_10__identityESG_JSH_EEEvT0_iT1_T2_DpNS2_10kernel_argIT3_EE,(.L_x_78 - _ZN3cub18CUB_300001_SM_10006detail9transform16transform_kernelINS2_10policy_hubILb1EN4cuda3std3__45tupleIJN6thrust24THRUST_300001_SM_1000_NS20permutation_iteratorINSA_6detail15normal_iteratorINSA_10device_ptrIfEEEESG_EEEEEE10policy1000EiNS7_10__identityESG_JSH_EEEvT0_iT1_T2_DpNS2_10kernel_argIT3_EE)
        .other          _ZN3cub18CUB_300001_SM_10006detail9transform16transform_kernelINS2_10policy_hubILb1EN4cuda3std3__45tupleIJN6thrust24THRUST_300001_SM_1000_NS20permutation_iteratorINSA_6detail15normal_iteratorINSA_10device_ptrIfEEEESG_EEEEEE10policy1000EiNS7_10__identityESG_JSH_EEEvT0_iT1_T2_DpNS2_10kernel_argIT3_EE,@"STO_CUDA_ENTRY STV_DEFAULT"
_ZN3cub18CUB_300001_SM_10006detail9transform16transform_kernelINS2_10policy_hubILb1EN4cuda3std3__45tupleIJN6thrust24THRUST_300001_SM_1000_NS20permutation_iteratorINSA_6detail15normal_iteratorINSA_10device_ptrIfEEEESG_EEEEEE10policy1000EiNS7_10__identityESG_JSH_EEEvT0_iT1_T2_DpNS2_10kernel_argIT3_EE:
.text._ZN3cub18CUB_300001_SM_10006detail9transform16transform_kernelINS2_10policy_hubILb1EN4cuda3std3__45tupleIJN6thrust24THRUST_300001_SM_1000_NS20permutation_iteratorINSA_6detail15normal_iteratorINSA_10device_ptrIfEEEESG_EEEEEE10policy1000EiNS7_10__identityESG_JSH_EEEvT0_iT1_T2_DpNS2_10kernel_argIT3_EE:
[----:B------:R-:W-:Y:S08]  /*0000*/  LDC R1, c[0x0][0x37c] ;  /* 0x0000df00ff017b82 */ /* 0x000ff00000000800 */
[----:B------:R-:W0:Y:S01]  /*0010*/  LDC.64 R8, c[0x0][0x380] ;  /* 0x0000e000ff087b82 */ /* 0x000e220000000a00 */
[----:B------:R-:W1:Y:S07]  /*0020*/  LDCU.64 UR6, c[0x0][0x358] ;  /* 0x00006b00ff0677ac */ /* 0x000e6e0008000a00 */
[----:B------:R-:W2:Y:S08]  /*0030*/  S2UR UR4, SR_CTAID.X ;  /* 0x00000000000479c3 */ /* 0x000eb00000002500 */
[----:B------:R-:W3:Y:S01]  /*0040*/  LDC.64 R4, c[0x0][0x398] ;  /* 0x0000e600ff047b82 */ /* 0x000ee20000000a00 */
[----:B0-----:R-:W-:-:S07]  /*0050*/  IMAD.SHL.U32 R0, R9, 0x80, RZ ;  /* 0x0000008009007824 */ /* 0x001fce00078e00ff */
[----:B------:R-:W0:Y:S01]  /*0060*/  LDC.64 R2, c[0x0][0x390] ;  /* 0x0000e400ff027b82 */ /* 0x000e220000000a00 */
[----:B--2---:R-:W-:-:S04]  /*0070*/  IMAD R7, R0, UR4, RZ ;  /* 0x0000000400077c24 */ /* 0x004fc8000f8e02ff */
[----:B------:R-:W-:Y:S02]  /*0080*/  IMAD.IADD R11, R8, 0x1, -R7 ;  /* 0x00000001080b7824 */ /* 0x000fe400078e0a07 */
[----:B---3--:R-:W-:-:S03]  /*0090*/  IMAD.WIDE R4, R7, 0x4, R4 ;  /* 0x0000000407047825 */ /* 0x008fc600078e0204 */
[CC--:B------:R-:W-:Y:S02]  /*00a0*/  ISETP.GT.AND P0, PT, R0.reuse, R11.reuse, PT ;  /* 0x0000000b0000720c */ /* 0x0c0fe40003f04270 */
[----:B------:R-:W-:Y:S01]  /*00b0*/  VIMNMX R0, PT, PT, R0, R11, PT ;  /* 0x0000000b00007248 */ /* 0x000fe20003fe0100 */
[----:B0-----:R-:W-:-:S10]  /*00c0*/  IMAD.WIDE R2, R7, 0x4, R2 ;  /* 0x0000000407027825 */ /* 0x001fd400078e0202 */
[----:B-1----:R-:W-:Y:S05]  /*00d0*/  @P0 BRA `(.L_x_47) ;  /* 0x0000000c00b40947 */ /* 0x002fea0003800000 */
        /* <DEDUP_REMOVED lines=8> */
[----:B------:R-:W-:Y:S01]  /*0160*/  LOP3.LUT R0, R9, 0x7ffffff0, RZ, 0xc0, !PT ;  /* 0x7ffffff009007812 */ /* 0x000fe200078ec0ff */
[C---:B0-----:R-:W-:Y:S01]  /*0170*/  IMAD.WIDE.U32 R14, R7.reuse, 0x4, RZ ;  /* 0x00000004070e7825 */ /* 0x041fe200078e00ff */
[----:B------:R-:W0:Y:S03]  /*0180*/  LDCU.64 UR4, c[0x0][0x3a0] ;  /* 0x00007400ff0477ac */ /* 0x000e260008000a00 */
[----:B------:R-:W-:Y:S02]  /*0190*/  IMAD.MOV.U32 R11, RZ, RZ, R14 ;  /* 0x000000ffff0b7224 */ /* 0x000fe400078e000e */
[----:B------:R-:W-:Y:S02]  /*01a0*/  VIADD R6, R7, 0x480 ;  /* 0x0000048007067836 */ /* 0x000fe40000000000 */
[----:B------:R-:W-:-:S07]  /*01b0*/  IMAD.MOV R10, RZ, RZ, -R0 ;  /* 0x000000ffff0a7224 */ /* 0x000fce00078e0a00 */
.L_x_49:
        /* <DEDUP_REMOVED lines=22> */
[----:B0-----:R-:W3:Y:S02]  /*0320*/  LDG.E R21, desc[UR6][R12.64+0x600] ;  /* 0x000600060c157981 */ /* 0x001ee4000c1e1900 */
[----:B---3--:R-:W0:Y:S02]  /*0330*/  F2I.S64.TRUNC R16, R21 ;  /* 0x0000001500107311 */ /* 0x008e24000020d900 */
[----:B0-----:R-:W-:-:S04]  /*0340*/  LEA R24, P1, R16, UR4, 0x2 ;  /* 0x0000000410187c11 */ /* 0x001fc8000f8210ff */
[----:B------:R-:W-:-:S06]  /*0350*/  LEA.HI.X R25, R16, UR5, R17, 0x2, P1 ;  /* 0x0000000510197c11 */ /* 0x000fcc00088f1411 */
        /* <DEDUP_REMOVED lines=87> */
.L_x_48:
[----:B------:R-:W-:Y:S05]  /*08d0*/  @!P0 EXIT ;  /* 0x000000000000894d */ /* 0x000fea0003800000 */
[----:B------:R-:W1:Y:S01]  /*08e0*/  LDCU UR4, c[0x0][0x384] ;  /* 0x00007080ff0477ac */ /* 0x000e620008000800 */
[----:B------:R-:W-:Y:S01]  /*08f0*/  ISETP.GE.U32.AND P1, PT, R20, 0x8, PT ;  /* 0x000000081400780c */ /* 0x000fe20003f26070 */
[----:B-1----:R-:W-:-:S06]  /*0900*/  ULOP3.LUT UR5, UR4, 0x7, URZ, 0xc0, !UPT ;  /* 0x0000000704057892 */ /* 0x002fcc000f8ec0ff */
[----:B------:R-:W-:-:S06]  /*0910*/  ISETP.NE.AND P0, PT, RZ, UR5, PT ;  /* 0x00000005ff007c0c */ /* 0x000fcc000bf05270 */
[----:B------:R-:W-:Y:S07]  /*0920*/  @!P1 BRA `(.L_x_50) ;  /* 0x0000000000d49947 */ /* 0x000fee0003800000 */
        /* <DEDUP_REMOVED lines=53> */
.L_x_50:
[----:B------:R-:W-:Y:S05]  /*0c80*/  @!P0 EXIT ;  /* 0x000000000000894d */ /* 0x000fea0003800000 */
[----:B------:R-:W-:Y:S02]  /*0c90*/  UISETP.GE.U32.AND UP0, UPT, UR5, 0x4, UPT ;  /* 0x000000040500788c */ /* 0x000fe4000bf06070 */
[----:B------:R-:W-:-:S06]  /*0ca0*/  ULOP3.LUT UR4, UR4, 0x3, URZ, 0xc0, !UPT ;  /* 0x0000000304047892 */ /* 0x000fcc000f8ec0ff */
[----:B------:R-:W-:Y:S01]  /*0cb0*/  ISETP.NE.AND P0, PT, RZ, UR4, PT ;  /* 0x00000004ff007c0c */ /* 0x000fe2000bf05270 */
[----:B------:R-:W-:-:S12]  /*0cc0*/  BRA.U !UP0, `(.L_x_51) ;  /* 0x0000000108747547 */ /* 0x000fd8000b800000 */
        /* <DEDUP_REMOVED lines=29> */
.L_x_51:
[----:B------:R-:W-:Y:S05]  /*0ea0*/  @!P0 EXIT ;  /* 0x000000000000894d */ /* 0x000fea0003800000 */
[----:B0-2---:R-:W-:Y:S01]  /*0eb0*/  IMAD R13, R0, 0x80, R7 ;  /* 0x00000080000d7824 */ /* 0x005fe200078e0207 */
[----:B------:R-:W0:Y:S01]  /*0ec0*/  LDCU.64 UR8, c[0x0][0x3a0] ;  /* 0x00007400ff0877ac */ /* 0x000e220008000a00 */
[----:B------:R-:W-:-:S12]  /*0ed0*/  UIADD3 UR4, UPT, UPT, -UR4, URZ, URZ ;  /* 0x000000ff04047290 */ /* 0x000fd8000fffe1ff */
.L_x_52:
[----:B------:R-:W-:-:S06]  /*0ee0*/  IMAD.WIDE R8, R13, 0x4, R4 ;  /* 0x000000040d087825 */ /* 0x000fcc00078e0204 */
[----:B--2---:R-:W2:Y:S02]  /*0ef0*/  LDG.E R8, desc[UR6][R8.64] ;  /* 0x0000000608087981 */ /* 0x004ea4000c1e1900 */
[----:B--2---:R-:W0:Y:S02]  /*0f00*/  F2I.S64.TRUNC R6, R8 ;  /* 0x0000000800067311 */ /* 0x004e24000020d900 */
[----:B01-3--:R-:W-:-:S04]  /*0f10*/  LEA R10, P0, R6, UR8, 0x2 ;  /* 0x00000008060a7c11 */ /* 0x00bfc8000f8010ff */
[----:B------:R-:W-:-:S06]  /*0f20*/  LEA.HI.X R11, R6, UR9, R7, 0x2, P0 ;  /* 0x00000009060b7c11 */ /* 0x000fcc00080f1407 */
[----:B------:R-:W2:Y:S01]  /*0f30*/  LDG.E R11, desc[UR6][R10.64] ;  /* 0x000000060a0b7981 */ /* 0x000ea2000c1e1900 */
[----:B------:R-:W-:Y:S01]  /*0f40*/  IMAD.WIDE R6, R13, 0x4, R2 ;  /* 0x000000040d067825 */ /* 0x000fe200078e0202 */
[----:B------:R-:W-:-:S03]  /*0f50*/  UIADD3 UR4, UPT, UPT, UR4, 0x1, URZ ;  /* 0x0000000104047890 */ /* 0x000fc6000fffe0ff */
[----:B------:R-:W-:Y:S01]  /*0f60*/  VIADD R13, R13, 0x80 ;  /* 0x000000800d0d7836 */ /* 0x000fe20000000000 */
[----:B------:R-:W-:Y:S01]  /*0f70*/  UISETP.NE.AND UP0, UPT, UR4, URZ, UPT ;  /* 0x000000ff0400728c */ /* 0x000fe2000bf05270 */
[----:B--2---:R2:W-:Y:S08]  /*0f80*/  STG.E desc[UR6][R6.64], R11 ;  /* 0x0000000b06007986 */ /* 0x0045f0000c101906 */
[----:B------:R-:W-:Y:S05]  /*0f90*/  BRA.U UP0, `(.L_x_52) ;  /* 0xfffffffd00d07547 */ /* 0x000fea000b83ffff */
[----:B------:R-:W-:Y:S05]  /*0fa0*/  EXIT ;  /* 0x000000000000794d */ /* 0x000fea0003800000 */
.L_x_47:
[----:B------:R-:W-:-:S13]  /*0fb0*/  ISETP.GE.AND P0, PT, R9, 0x1, PT ;  /* 0x000000010900780c */ /* 0x000fda0003f06270 */
[----:B------:R-:W-:Y:S05]  /*0fc0*/  @!P0 EXIT ;  /* 0x000000000000894d */ /* 0x000fea0003800000 */
[----:B------:R-:W0:Y:S01]  /*0fd0*/  S2R R6, SR_TID.X ;  /* 0x0000000000067919 */ /* 0x000e220000002100 */
[C---:B------:R-:W-:Y:S01]  /*0fe0*/  ISETP.GE.U32.AND P0, PT, R9.reuse, 0x8, PT ;  /* 0x000000080900780c */ /* 0x040fe20003f06070 */
[----:B------:R-:W-:Y:S01]  /*0ff0*/  IMAD.MOV.U32 R7, RZ, RZ, RZ ;  /* 0x000000ffff077224 */ /* 0x000fe200078e00ff */
[----:B------:R-:W-:-:S11]  /*1000*/  LOP3.LUT R16, R9, 0x7, RZ, 0xc0, !PT ;  /* 0x0000000709107812 */ /* 0x000fd600078ec0ff */
[----:B------:R-:W-:Y:S05]  /*1010*/  @!P0 BRA `(.L_x_53) ;  /* 0x0000000400508947 */ /* 0x000fea0003800000 */
[----:B------:R-:W-:Y:S01]  /*1020*/  LOP3.LUT R7, R9, 0x7ffffff8, RZ, 0xc0, !PT ;  /* 0x7ffffff809077812 */ /* 0x000fe200078ec0ff */
[----:B------:R-:W-:Y:S01]  /*1030*/  IMAD.MOV.U32 R10, RZ, RZ, RZ ;  /* 0x000000ffff0a7224 */ /* 0x000fe200078e00ff */
[----:B------:R-:W1:Y:S06]  /*1040*/  LDCU.64 UR4, c[0x0][0x3a0] ;  /* 0x00007400ff0477ac */ /* 0x000e6c0008000a00 */
.L_x_56:
[----:B0-----:R-:W-:-:S05]  /*1050*/  IMAD R11, R10, 0x80, R6 ;  /* 0x000000800a0b7824 */ /* 0x001fca00078e0206 */
[----:B------:R-:W-:-:S13]  /*1060*/  ISETP.GE.AND P1, PT, R11, R0, PT ;  /* 0x000000000b00720c */ /* 0x000fda0003f26270 */
[----:B--2---:R-:W-:Y:S01]  /*1070*/  @!P1 IMAD.WIDE.U32 R12, R11, 0x4, R4 ;  /* 0x000000040b0c9825 */ /* 0x004fe200078e0004 */
[----:B------:R-:W0:Y:S05]  /*1080*/  @!P1 LDC.64 R18, c[0x0][0x3a0] ;  /* 0x0000e800ff129b82 */ /* 0x000e2a0000000a00 */
[----:B------:R-:W2:Y:S02]  /*1090*/  @!P1 LDG.E R12, desc[UR6][R12.64] ;  /* 0x000000060c0c9981 */ /* 0x000ea4000c1e1900 */
[----:B--2---:R-:W0:Y:S02]  /*10a0*/  @!P1 F2I.S64.TRUNC R8, R12 ;  /* 0x0000000c00089311 */ /* 0x004e24000020d900 */
[----:B0-----:R-:W-:-:S04]  /*10b0*/  @!P1 LEA R18, P0, R8, R18, 0x2 ;  /* 0x0000001208129211 */ /* 0x001fc800078010ff */
[----:B------:R-:W-:-:S06]  /*10c0*/  @!P1 LEA.HI.X R19, R8, R19, R9, 0x2, P0 ;  /* 0x0000001308139211 */ /* 0x000fcc00000f1409 */
[----:B------:R-:W2:Y:S01]  /*10d0*/  @!P1 LDG.E R19, desc[UR6][R18.64] ;  /* 0x0000000612139981 */ /* 0x000ea2000c1e1900 */
[C---:B------:R-:W-:Y:S02]  /*10e0*/  VIADD R17, R11.reuse, 0x80 ;  /* 0x000000800b117836 */ /* 0x040fe40000000000 */
[----:B------:R-:W-:-:S03]  /*10f0*/  @!P1 IMAD.WIDE.U32 R14, R11, 0x4, R2 ;  /* 0x000000040b0e9825 */ /* 0x000fc600078e0002 */
[C---:B------:R-:W-:Y:S01]  /*1100*/  ISETP.GE.AND P0, PT, R17.reuse, R0, PT ;  /* 0x000000001100720c */ /* 0x040fe20003f06270 */
[----:B------:R-:W-:-:S12]  /*1110*/  IMAD.WIDE R8, R17, 0x4, R4 ;  /* 0x0000000411087825 */ /* 0x000fd800078e0204 */
[----:B------:R-:W0:Y:S01]  /*1120*/  @!P0 LDC.64 R20, c[0x0][0x3a0] ;  /* 0x0000e800ff148b82 */ /* 0x000e220000000a00 */
[----:B--2---:R2:W-:Y:S04]  /*1130*/  @!P1 STG.E desc[UR6][R14.64], R19 ;  /* 0x000000130e009986 */ /* 0x0045e8000c101906 */
[----:B------:R-:W3:Y:S02]  /*1140*/  @!P0 LDG.E R22, desc[UR6][R8.64] ;  /* 0x0000000608168981 */ /* 0x000ee4000c1e1900 */
[----:B---3--:R-:W0:Y:S02]  /*1150*/  @!P0 F2I.S64.TRUNC R12, R22 ;  /* 0x00000016000c8311 */ /* 0x008e24000020d900 */
[----:B0-----:R-:W-:-:S04]  /*1160*/  @!P0 LEA R20, P1, R12, R20, 0x2 ;  /* 0x000000140c148211 */ /* 0x001fc800078210ff */
[----:B------:R-:W-:-:S06]  /*1170*/  @!P0 LEA.HI.X R21, R12, R21, R13, 0x2, P1 ;  /* 0x000000150c158211 */ /* 0x000fcc00008f140d */
[----:B------:R-:W3:Y:S01]  /*1180*/  @!P0 LDG.E R21, desc[UR6][R20.64] ;  /* 0x0000000614158981 */ /* 0x000ee2000c1e1900 */
[----:B------:R-:W-:-:S05]  /*1190*/  VIADD R13, R11, 0x100 ;  /* 0x000001000b0d7836 */ /* 0x000fca0000000000 */
[----:B------:R-:W-:Y:S01]  /*11a0*/  ISETP.GE.AND P1, PT, R13, R0, PT ;  /* 0x000000000d00720c */ /* 0x000fe20003f26270 */
[----:B------:R-:W-:-:S12]  /*11b0*/  IMAD.WIDE R12, R17, 0x4, R2 ;  /* 0x00000004110c7825 */ /* 0x000fd800078e0202 */
[----:B--2---:R-:W0:Y:S01]  /*11c0*/  @!P1 LDC.64 R18, c[0x0][0x3a0] ;  /* 0x0000e800ff129b82 */ /* 0x004e220000000a00 */
[----:B---3--:R2:W-:Y:S04]  /*11d0*/  @!P0 STG.E desc[UR6][R12.64], R21 ;  /* 0x000000150c008986 */ /* 0x0085e8000c101906 */
[----:B------:R-:W3:Y:S02]  /*11e0*/  @!P1 LDG.E R17, desc[UR6][R8.64+0x200] ;  /* 0x0002000608119981 */ /* 0x000ee4000c1e1900 */
[----:B---3--:R-:W0:Y:S02]  /*11f0*/  @!P1 F2I.S64.TRUNC R14, R17 ;  /* 0x00000011000e9311 */ /* 0x008e24000020d900 */
[----:B0-----:R-:W-:-:S04]  /*1200*/  @!P1 LEA R18, P0, R14, R18, 0x2 ;  /* 0x000000120e129211 */ /* 0x001fc800078010ff */
[----:B------:R-:W-:-:S06]  /*1210*/  @!P1 LEA.HI.X R19, R14, R19, R15, 0x2, P0 ;  /* 0x000000130e139211 */ /* 0x000fcc00000f140f */
[----:B------:R-:W3:Y:S01]  /*1220*/  @!P1 LDG.E R19, desc[UR6][R18.64] ;  /* 0x0000000612139981 */ /* 0x000ee2000c1e1900 */
[----:B------:R-:W-:-:S05]  /*1230*/  VIADD R15, R11, 0x180 ;  /* 0x000001800b0f7836 */ /* 0x000fca0000000000 */
[----:B------:R-:W-:-:S13]  /*1240*/  ISETP.GE.AND P0, PT, R15, R0, PT ;  /* 0x000000000f00720c */ /* 0x000fda0003f06270 */
        /* <DEDUP_REMOVED lines=42> */
[----:B---3--:R-:W1:Y:S02]  /*14f0*/  F2I.S64.TRUNC R14, R14 ;  /* 0x0000000e000e7311 */ /* 0x008e64000020d900 */
[----:B-1----:R-:W-:-:S04]  /*1500*/  LEA R18, P0, R14, UR4, 0x2 ;  /* 0x000000040e127c11 */ /* 0x002fc8000f8010ff */
[----:B--2---:R-:W-:-:S06]  /*1510*/  LEA.HI.X R19, R14, UR5, R15, 0x2, P0 ;  /* 0x000000050e137c11 */ /* 0x004fcc00080f140f */
[----:B------:R-:W2:Y:S04]  /*1520*/  LDG.E R19, desc[UR6][R18.64] ;  /* 0x0000000612137981 */ /* 0x000ea8000c1e1900 */
[----:B--2---:R0:W-:Y:S02]  /*1530*/  STG.E desc[UR6][R12.64+0xc00], R19 ;  /* 0x000c00130c007986 */ /* 0x0041e4000c101906 */
.L_x_55:
[----:B-1----:R-:W-:Y:S05]  /*1540*/  BSYNC.RECONVERGENT B0 ;  /* 0x0000000000007941 */ /* 0x002fea0003800200 */
.L_x_54:
[----:B------:R-:W-:Y:S05]  /*1550*/  @P1 BRA `(.L_x_56) ;  /* 0xfffffff800bc1947 */ /* 0x000fea000383ffff */
.L_x_53:
[----:B------:R-:W-:-:S13]  /*1560*/  ISETP.NE.AND P0, PT, R16, RZ, PT ;  /* 0x000000ff1000720c */ /* 0x000fda0003f05270 */
[----:B------:R-:W-:Y:S05]  /*1570*/  @!P0 EXIT ;  /* 0x000000000000894d */ /* 0x000fea0003800000 */
[----:B------:R-:W1:Y:S01]  /*1580*/  LDC R8, c[0x0][0x384] ;  /* 0x0000e100ff087b82 */ /* 0x000e620000000800 */
[----:B------:R-:W-:Y:S02]  /*1590*/  ISETP.GE.U32.AND P1, PT, R16, 0x4, PT ;  /* 0x000000041000780c */ /* 0x000fe40003f26070 */
[----:B-1----:R-:W-:-:S04]  /*15a0*/  LOP3.LUT R18, R8, 0x3, RZ, 0xc0, !PT ;  /* 0x0000000308127812 */ /* 0x002fc800078ec0ff */
[----:B------:R-:W-:-:S07]  /*15b0*/  ISETP.NE.AND P0, PT, R18, RZ, PT ;  /* 0x000000ff1200720c */ /* 0x000fce0003f05270 */
[----:B------:R-:W-:Y:S06]  /*15c0*/  @!P1 BRA `(.L_x_57) ;  /* 0x0000000000b49947 */ /* 0x000fec0003800000 */
[----:B0-----:R-:W-:-:S05]  /*15d0*/  IMAD R9, R7, 0x80, R6 ;  /* 0x0000008007097824 */ /* 0x001fca00078e0206 */
        /* <DEDUP_REMOVED lines=23> */
[----:B------:R-:W0:Y:S01]  /*1750*/  @!P2 LDC.64 R22, c[0x0][0x3a0] ;  /* 0x0000e800ff16ab82 */ /* 0x000e220000000a00 */
[----:B--2---:R2:W-:Y:S04]  /*1760*/  @!P1 STG.E desc[UR6][R10.64], R21 ;  /* 0x000000150a009986 */ /* 0x0045e8000c101906 */
[----:B------:R-:W1:Y:S02]  /*1770*/  @!P2 LDG.E R16, desc[UR6][R16.64] ;  /* 0x000000061010a981 */ /* 0x000e64000c1e1900 */
[----:B-1----:R-:W0:Y:S02]  /*1780*/  @!P2 F2I.S64.TRUNC R12, R16 ;  /* 0x00000010000ca311 */ /* 0x002e24000020d900 */
[----:B0-----:R-:W-:-:S04]  /*1790*/  @!P2 LEA R22, P1, R12, R22, 0x2 ;  /* 0x000000160c16a211 */ /* 0x001fc800078210ff */
[----:B------:R-:W-:-:S06]  /*17a0*/  @!P2 LEA.HI.X R23, R12, R23, R13, 0x2, P1 ;  /* 0x000000170c17a211 */ /* 0x000fcc00008f140d */
[----:B------:R-:W3:Y:S01]  /*17b0*/  @!P2 LDG.E R23, desc[UR6][R22.64] ;  /* 0x000000061617a981 */ /* 0x000ee2000c1e1900 */
[----:B------:R-:W-:Y:S02]  /*17c0*/  VIADD R9, R9, 0x180 ;  /* 0x0000018009097836 */ /* 0x000fe40000000000 */
[----:B------:R-:W-:-:S03]  /*17d0*/  @!P2 IMAD.WIDE R12, R25, 0x4, R2 ;  /* 0x00000004190ca825 */ /* 0x000fc600078e0202 */
[----:B------:R-:W-:-:S13]  /*17e0*/  ISETP.GE.AND P1, PT, R9, R0, PT ;  /* 0x000000000900720c */ /* 0x000fda0003f26270 */
[----:B------:R-:W-:Y:S01]  /*17f0*/  @!P1 IMAD.WIDE R14, R9, 0x4, R4 ;  /* 0x00000004090e9825 */ /* 0x000fe200078e0204 */
[----:B--2---:R-:W0:Y:S01]  /*1800*/  @!P1 LDC.64 R20, c[0x0][0x3a0] ;  /* 0x0000e800ff149b82 */ /* 0x004e220000000a00 */
[----:B---3--:R1:W-:Y:S04]  /*1810*/  @!P2 STG.E desc[UR6][R12.64], R23 ;  /* 0x000000170c00a986 */ /* 0x0083e8000c101906 */
        /* <DEDUP_REMOVED lines=8> */
.L_x_57:
[----:B------:R-:W-:Y:S05]  /*18a0*/  @!P0 EXIT ;  /* 0x000000000000894d */ /* 0x000fea0003800000 */
[----:B------:R-:W-:Y:S02]  /*18b0*/  ISETP.NE.AND P1, PT, R18, 0x1, PT ;  /* 0x000000011200780c */ /* 0x000fe40003f25270 */
[----:B------:R-:W-:-:S04]  /*18c0*/  LOP3.LUT R8, R8, 0x1, RZ, 0xc0, !PT ;  /* 0x0000000108087812 */ /* 0x000fc800078ec0ff */
[----:B------:R-:W-:-:S07]  /*18d0*/  ISETP.NE.U32.AND P0, PT, R8, 0x1, PT ;  /* 0x000000010800780c */ /* 0x000fce0003f05070 */
        /* <DEDUP_REMOVED lines=24> */
.L_x_58:
[----:B------:R-:W-:Y:S05]  /*1a60*/  @P0 EXIT ;  /* 0x000000000000094d */ /* 0x000fea0003800000 */
[----:B01-3--:R-:W-:-:S05]  /*1a70*/  IMAD R11, R7, 0x80, R6 ;  /* 0x00000080070b7824 */ /* 0x00bfca00078e0206 */
[----:B------:R-:W-:-:S13]  /*1a80*/  ISETP.GE.AND P0, PT, R11, R0, PT ;  /* 0x000000000b00720c */ /* 0x000fda0003f06270 */
[----:B------:R-:W-:Y:S05]  /*1a90*/  @P0 EXIT ;  /* 0x000000000000094d */ /* 0x000fea0003800000 */
[----:B------:R-:W-:Y:S01]  /*1aa0*/  IMAD.WIDE R4, R11, 0x4, R4 ;  /* 0x000000040b047825 */ /* 0x000fe200078e0204 */
[----:B------:R-:W0:Y:S05]  /*1ab0*/  LDCU.64 UR4, c[0x0][0x3a0] ;  /* 0x00007400ff0477ac */ /* 0x000e2a0008000a00 */
[----:B------:R-:W3:Y:S02]  /*1ac0*/  LDG.E R4, desc[UR6][R4.64] ;  /* 0x0000000604047981 */ /* 0x000ee4000c1e1900 */
[----:B---3--:R-:W0:Y:S02]  /*1ad0*/  F2I.S64.TRUNC R6, R4 ;  /* 0x0000000400067311 */ /* 0x008e24000020d900 */
[----:B0-----:R-:W-:-:S04]  /*1ae0*/  LEA R8, P0, R6, UR4, 0x2 ;  /* 0x0000000406087c11 */ /* 0x001fc8000f8010ff */
[----:B------:R-:W-:-:S06]  /*1af0*/  LEA.HI.X R9, R6, UR5, R7, 0x2, P0 ;  /* 0x0000000506097c11 */ /* 0x000fcc00080f1407 */
[----:B------:R-:W3:Y:S01]  /*1b00*/  LDG.E R9, desc[UR6][R8.64] ;  /* 0x0000000608097981 */ /* 0x000ee2000c1e1900 */
[----:B------:R-:W-:-:S05]  /*1b10*/  IMAD.WIDE R2, R11, 0x4, R2 ;  /* 0x000000040b027825 */ /* 0x000fca00078e0202 */
[----:B---3--:R-:W-:Y:S01]  /*1b20*/  STG.E desc[UR6][R2.64], R9 ;  /* 0x0000000902007986 */ /* 0x008fe2000c101906 */
[----:B------:R-:W-:Y:S05]  /*1b30*/  EXIT ;  /* 0x000000000000794d */ /* 0x000fea0003800000 */
.L_x_59:
        /* <DEDUP_REMOVED lines=12> */
.L_x_78:


//--------------------- .text._ZN3cub18CUB_300001_SM_10006detail8for_each13static_kernelINS2_12policy_hub_t12policy_500_tElN6thrust24THRUST_300001_SM_1000_NS8cuda_cub10__tabulate7functorINS7_6detail15normal_iteratorINS7_10device_ptrIfEEEENS7_6system6detail7generic6detail22compute_sequence_valueIivEElEEEEvT0_T1_ --------------------------
	.section	.text._ZN3cub18CUB_300001_SM_10006detail8for_each13static_kernelINS2_12policy_hub_t12policy_500_tElN6thrust24THRUST_300001_SM_1000_NS8cuda_cub10__tabulate7functorINS7_6detail15normal_iteratorINS7_10device_ptrIfEEEENS7_6system6detail7generic6detail22compute_sequence_valueIivEElEEEEvT0_T1_,"ax",@progbits
	.align	128
        .global         _ZN3cub18CUB_300001_SM_10006detail8for_each13static_kernelINS2_12policy_hub_t12policy_500_tElN6thrust24THRUST_300001_SM_1000_NS8cuda_cub10__tabulate7functorINS7_6detail15normal_iteratorINS7_10device_ptrIfEEEENS7_6system6detail7generic6detail22compute_sequence_valueIivEElEEEEvT0_T1_
        .type           _ZN3cub18CUB_300001_SM_10006detail8for_each13static_kernelINS2_12policy_hub_t12policy_500_tElN6thrust24THRUST_300001_SM_1000_NS8cuda_cub10__tabulate7functorINS7_6detail15normal_iteratorINS7_10device_ptrIfEEEENS7_6system6detail7generic6detail22compute_sequence_valueIivEElEEEEvT0_T1_,@function
        .size           _ZN3cub18CUB_300001_SM_10006detail8for_each13static_kernelINS2_12policy_hub_t12policy_500_tElN6thrust24THRUST_300001_SM_1000_NS8cuda_cub10__tabulate7functorINS7_6detail15normal_iteratorINS7_10device_ptrIfEEEENS7_6system6detail7generic6detail22compute_sequence_valueIivEElEEEEvT0_T1_,(.L_x_79 - _ZN3cub18CUB_300001_SM_10006detail8for_each13static_kernelINS2_12policy_hub_t12policy_500_tElN6thrust24THRUST_300001_SM_1000_NS8cuda_cub10__tabulate7functorINS7_6detail15normal_iteratorINS7_10device_ptrIfEEEENS7_6system6detail7generic6detail22compute_sequence_valueIivEElEEEEvT0_T1_)
        .other          _ZN3cub18CUB_300001_SM_10006detail8for_each13static_kernelINS2_12policy_hub_t12policy_500_tElN6thrust24THRUST_300001_SM_1000_NS8cuda_cub10__tabulate7functorINS7_6detail15normal_iteratorINS7_10device_ptrIfEEEENS7_6system6detail7generic6detail22compute_sequence_valueIivEElEEEEvT0_T1_,@"STO_CUDA_ENTRY STV_DEFAULT"
_ZN3cub18CUB_300001_SM_10006detail8for_each13static_kernelINS2_12policy_hub_t12policy_500_tElN6thrust24THRUST_300001_SM_1000_NS8cuda_cub10__tabulate7functorINS7_6detail15normal_iteratorINS7_10device_ptrIfEEEENS7_6system6detail7generic6detail22compute_sequence_valueIivEElEEEEvT0_T1_:
.text._ZN3cub18CUB_300001_SM_10006detail8for_each13static_kernelINS2_12policy_hub_t12policy_500_tElN6thrust24THRUST_300001_SM_1000_NS8cuda_cub10__tabulate7functorINS7_6detail15normal_iteratorINS7_10device_ptrIfEEEENS7_6system6detail7generic6detail22compute_sequence_valueIivEElEEEEvT0_T1_:
[----:B------:R-:W-:Y:S08]  /*0000*/  LDC R1, c[0x0][0x37c] ;  /* 0x0000df00ff017b82 */ /* 0x000ff00000000800 */
[----:B------:R-:W0:Y:S01]  /*0010*/  S2UR UR4, SR_CTAID.X ;  /* 0x00000000000479c3 */ /* 0x000e220000002500 */
[----:B------:R-:W1:Y:S01]  /*0020*/  LDCU.64 UR6, c[0x0][0x380] ;  /* 0x00007000ff0677ac */ /* 0x000e620008000a00 */
[----:B------:R-:W2:Y:S01]  /*0030*/  LDCU.64 UR8, c[0x0][0x358] ;  /* 0x00006b00ff0877ac */ /* 0x000ea20008000a00 */
[----:B0-----:R-:W-:-:S04]  /*0040*/  UIMAD.WIDE.U32 UR4, UR4, 0x200, URZ ;  /* 0x00000200040478a5 */ /* 0x001fc8000f8e00ff */
[----:B-1----:R-:W-:-:S04]  /*0050*/  UIADD3 UR6, UP0, UPT, -UR4, UR6, URZ ;  /* 0x0000000604067290 */ /* 0x002fc8000ff1e1ff */
[----:B------:R-:W-:Y:S02]  /*0060*/  UIADD3.X UR7, UPT, UPT, ~UR5, UR7, URZ, UP0, !UPT ;  /* 0x0000000705077290 */ /* 0x000fe400087fe5ff */
[----:B------:R-:W-:-:S04]  /*0070*/  UISETP.GE.U32.AND UP0, UPT, UR6, 0x200, UPT ;  /* 0x000002000600788c */ /* 0x000fc8000bf06070 */
[----:B------:R-:W-:-:S09]  /*0080*/  UISETP.GE.AND.EX UP0, UPT, UR7, URZ, UPT, UP0 ;  /* 0x000000ff0700728c */ /* 0x000fd2000bf06300 */
[----:B--2---:R-:W-:Y:S05]  /*0090*/  BRA.U !UP0, `(.L_x_60) ;  /* 0x00000001083c7547 */ /* 0x004fea000b800000 */
[----:B------:R-:W0:Y:S01]  /*00a0*/  S2R R0, SR_TID.X ;  /* 0x0000000000007919 */ /* 0x000e220000002100 */
[----:B------:R-:W1:Y:S01]  /*00b0*/  LDC.64 R8, c[0x0][0x390] ;  /* 0x0000e400ff087b82 */ /* 0x000e620000000a00 */
[----:B------:R-:W2:Y:S01]  /*00c0*/  LDCU.64 UR10, c[0x0][0x388] ;  /* 0x00007100ff0a77ac */ /* 0x000ea20008000a00 */
[----:B0-----:R-:W-:-:S05]  /*00d0*/  IADD3 R5, P0, PT, R0, UR4, RZ ;  /* 0x0000000400057c10 */ /* 0x001fca000ff1e0ff */
[C---:B------:R-:W-:Y:S02]  /*00e0*/  VIADD R3, R5.reuse, 0x100 ;  /* 0x0000010005037836 */ /* 0x040fe40000000000 */
[----:B------:R-:W-:Y:S01]  /*00f0*/  IMAD.X R6, RZ, RZ, UR5, P0 ;  /* 0x00000005ff067e24 */ /* 0x000fe200080e06ff */
[C---:B--2---:R-:W-:Y:S01]  /*0100*/  LEA R2, P0, R5.reuse, UR10, 0x2 ;  /* 0x0000000a05027c11 */ /* 0x044fe2000f8010ff */
[-CC-:B-1----:R-:W-:Y:S02]  /*0110*/  IMAD R0, R5, R9.reuse, R8.reuse ;  /* 0x0000000905007224 */ /* 0x182fe400078e0208 */
[----:B------:R-:W-:Y:S01]  /*0120*/  IMAD R4, R3, R9, R8 ;  /* 0x0000000903047224 */ /* 0x000fe200078e0208 */
[----:B------:R-:W-:Y:S02]  /*0130*/  LEA.HI.X R3, R5, UR11, R6, 0x2, P0 ;  /* 0x0000000b05037c11 */ /* 0x000fe400080f1406 */
[----:B------:R-:W-:Y:S02]  /*0140*/  I2FP.F32.S32 R5, R0 ;  /* 0x0000000000057245 */ /* 0x000fe40000201400 */
[----:B------:R-:W-:-:S03]  /*0150*/  I2FP.F32.S32 R7, R4 ;  /* 0x0000000400077245 */ /* 0x000fc60000201400 */
[----:B------:R-:W-:Y:S04]  /*0160*/  STG.E desc[UR8][R2.64], R5 ;  /* 0x0000000502007986 */ /* 0x000fe8000c101908 */
[----:B------:R-:W-:Y:S01]  /*0170*/  STG.E desc[UR8][R2.64+0x400], R7 ;  /* 0x0004000702007986 */ /* 0x000fe2000c101908 */
[----:B------:R-:W-:Y:S05]  /*0180*/  EXIT ;  /* 0x000000000000794d */ /* 0x000fea0003800000 */
.L_x_60:
[----:B------:R-:W0:Y:S01]  /*0190*/  S2R R2, SR_TID.X ;  /* 0x0000000000027919 */ /* 0x000e220000002100 */
[----:B------:R-:W-:Y:S01]  /*01a0*/  USHF.R.S32.HI UR7, URZ, 0x1f, UR6 ;  /* 0x0000001fff077899 */ /* 0x000fe20008011406 */
[----:B------:R-:W-:Y:S05]  /*01b0*/  BSSY.RECONVERGENT B0, `(.L_x_61) ;  /* 0x0000012000007945 */ /* 0x000fea0003800200 */
[----:B------:R-:W-:Y:S02]  /*01c0*/  IMAD.U32 R3, RZ, RZ, UR7 ;  /* 0x00000007ff037e24 */ /* 0x000fe4000f8e00ff */
[----:B------:R-:W-:Y:S01]  /*01d0*/  IMAD.U32 R4, RZ, RZ, UR7 ;  /* 0x00000007ff047e24 */ /* 0x000fe2000f8e00ff */
[C---:B0-----:R-:W-:Y:S01]  /*01e0*/  ISETP.LT.U32.AND P0, PT, R2.reuse, UR6, PT ;  /* 0x0000000602007c0c */ /* 0x041fe2000bf01070 */
[----:B------:R-:W-:-:S03]  /*01f0*/  VIADD R0, R2, 0x100 ;  /* 0x0000010002007836 */ /* 0x000fc60000000000 */
[----:B------:R-:W-:Y:S02]  /*0200*/  ISETP.GT.AND.EX P0, PT, R3, RZ, PT, P0 ;  /* 0x000000ff0300720c */ /* 0x000fe40003f04300 */
[----:B------:R-:W-:-:S04]  /*0210*/  ISETP.LT.U32.AND P1, PT, R0, UR6, PT ;  /* 0x0000000600007c0c */ /* 0x000fc8000bf21070 */
[----:B------:R-:W-:-:S07]  /*0220*/  ISETP.GT.AND.EX P1, PT, R4, RZ, PT, P1 ;  /* 0x000000ff0400720c */ /* 0x000fce0003f24310 */
[----:B------:R-:W-:Y:S06]  /*0230*/  @!P0 BRA `(.L_x_62) ;  /* 0x0000000000248947 */ /* 0x000fec0003800000 */
[----:B------:R-:W0:Y:S01]  /*0240*/  LDC.64 R4, c[0x0][0x390] ;  /* 0x0000e400ff047b82 */ /* 0x000e220000000a00 */
[----:B------:R-:W1:Y:S01]  /*0250*/  LDCU.64 UR10, c[0x0][0x388] ;  /* 0x00007100ff0a77ac */ /* 0x000e620008000a00 */
[----:B------:R-:W-:-:S05]  /*0260*/  IADD3 R3, P0, PT, R2, UR4, RZ ;  /* 0x0000000402037c10 */ /* 0x000fca000ff1e0ff */
[C---:B0-----:R-:W-:Y:S02]  /*0270*/  IMAD R5, R3.reuse, R5, R4 ;  /* 0x0000000503057224 */ /* 0x041fe400078e0204 */
[----:B------:R-:W-:Y:S01]  /*0280*/  IMAD.X R4, RZ, RZ, UR5, P0 ;  /* 0x00000005ff047e24 */ /* 0x000fe200080e06ff */
[C---:B-1----:R-:W-:Y:S02]  /*0290*/  LEA R2, P0, R3.reuse, UR10, 0x2 ;  /* 0x0000000a03027c11 */ /* 0x042fe4000f8010ff */
[----:B------:R-:W-:Y:S02]  /*02a0*/  I2FP.F32.S32 R5, R5 ;  /* 0x0000000500057245 */ /* 0x000fe40000201400 */
[----:B------:R-:W-:-:S05]  /*02b0*/  LEA.HI.X R3, R3, UR11, R4, 0x2, P0 ;  /* 0x0000000b03037c11 */ /* 0x000fca00080f1404 */
[----:B------:R0:W-:Y:S04]  /*02c0*/  STG.E desc[UR8][R2.64], R5 ;  /* 0x0000000502007986 */ /* 0x0001e8000c101908 */
.L_x_62:
[----:B------:R-:W-:Y:S05]  /*02d0*/  BSYNC.RECONVERGENT B0 ;  /* 0x0000000000007941 */ /* 0x000fea0003800200 */
.L_x_61:
[----:B------:R-:W-:Y:S05]  /*02e0*/  @!P1 EXIT ;  /* 0x000000000000994d */ /* 0x000fea0003800000 */
[----:B0-----:R-:W0:Y:S01]  /*02f0*/  LDC.64 R4, c[0x0][0x390] ;  /* 0x0000e400ff047b82 */ /* 0x001e220000000a00 */
[----:B------:R-:W1:Y:S01]  /*0300*/  LDCU.64 UR6, c[0x0][0x388] ;  /* 0x00007100ff0677ac */ /* 0x000e620008000a00 */
[----:B------:R-:W-:-:S05]  /*0310*/  IADD3 R3, P0, PT, R0, UR4, RZ ;  /* 0x0000000400037c10 */ /* 0x000fca000ff1e0ff */
[C---:B0-----:R-:W-:Y:S02]  /*0320*/  IMAD R0, R3.reuse, R5, R4 ;  /* 0x0000000503007224 */ /* 0x041fe400078e0204 */
[----:B------:R-:W-:Y:S01]  /*0330*/  IMAD.X R4, RZ, RZ, UR5, P0 ;  /* 0x00000005ff047e24 */ /* 0x000fe200080e06ff */
[C---:B-1----:R-:W-:Y:S02]  /*0340*/  LEA R2, P0, R3.reuse, UR6, 0x2 ;  /* 0x0000000603027c11 */ /* 0x042fe4000f8010ff */
[----:B------:R-:W-:Y:S02]  /*0350*/  I2FP.F32.S32 R5, R0 ;  /* 0x0000000000057245 */ /* 0x000fe40000201400 */
[----:B------:R-:W-:-:S05]  /*0360*/  LEA.HI.X R3, R3, UR7, R4, 0x2, P0 ;  /* 0x0000000703037c11 */ /* 0x000fca00080f1404 */
[----:B------:R-:W-:Y:S01]  /*0370*/  STG.E desc[UR8][R2.64], R5 ;  /* 0x0000000502007986 */ /* 0x000fe2000c101908 */
[----:B------:R-:W-:Y:S05]  /*0380*/  EXIT ;  /* 0x000000000000794d */ /* 0x000fea0003800000 */
.L_x_63:
        /* <DEDUP_REMOVED lines=15> */
.L_x_79:


//--------------------- .text._ZN3cub18CUB_300001_SM_10006detail8for_each13static_kernelINS2_12policy_hub_t12policy_500_tElN6thrust24THRUST_300001_SM_1000_NS8cuda_cub10__tabulate7functorINS7_6detail15normal_iteratorINS7_10device_ptrIfEEEENS7_6system6detail7generic6detail22compute_sequence_valueImvEElEEEEvT0_T1_ --------------------------
	.section	.text._ZN3cub18CUB_300001_SM_10006detail8for_each13static_kernelINS2_12policy_hub_t12policy_500_tElN6thrust24THRUST_300001_SM_1000_NS8cuda_cub10__tabulate7functorINS7_6detail15normal_iteratorINS7_10device_ptrIfEEEENS7_6system6detail7generic6detail22compute_sequence_valueImvEElEEEEvT0_T1_,"ax",@progbits
	.align	128
        .global         _ZN3cub18CUB_300001_SM_10006detail8for_each13static_kernelINS2_12policy_hub_t12policy_500_tElN6thrust24THRUST_300001_SM_1000_NS8cuda_cub10__tabulate7functorINS7_6detail15normal_iteratorINS7_10device_ptrIfEEEENS7_6system6detail7generic6detail22compute_sequence_valueImvEElEEEEvT0_T1_
        .type           _ZN3cub18CUB_300001_SM_10006detail8for_each13static_kernelINS2_12policy_hub_t12policy_500_tElN6thrust24THRUST_300001_SM_1000_NS8cuda_cub10__tabulate7functorINS7_6detail15normal_iteratorINS7_10device_ptrIfEEEENS7_6system6detail7generic6detail22compute_sequence_valueImvEElEEEEvT0_T1_,@function
        .size           _ZN3cub18CUB_300001_SM_10006detail8for_each13static_kernelINS2_12policy_hub_t12policy_500_tElN6thrust24THRUST_300001_SM_1000_NS8cuda_cub10__tabulate7functorINS7_6detail15normal_iteratorINS7_10device_ptrIfEEEENS7_6system6detail7generic6detail22compute_sequence_valueImvEElEEEEvT0_T1_,(.L_x_80 - _ZN3cub18CUB_300001_SM_10006detail8for_each13static_kernelINS2_12policy_hub_t12policy_500_tElN6thrust24THRUST_300001_SM_1000_NS8cuda_cub10__tabulate7functorINS7_6detail15normal_iteratorINS7_10device_ptrIfEEEENS7_6system6detail7generic6detail22compute_sequence_valueImvEElEEEEvT0_T1_)
        .other          _ZN3cub18CUB_300001_SM_10006detail8for_each13static_kernelINS2_12policy_hub_t12policy_500_tElN6thrust24THRUST_300001_SM_1000_NS8cuda_cub10__tabulate7functorINS7_6detail15normal_iteratorINS7_10device_ptrIfEEEENS7_6system6detail7generic6detail22compute_sequence_valueImvEElEEEEvT0_T1_,@"STO_CUDA_ENTRY STV_DEFAULT"
_ZN3cub18CUB_300001_SM_10006detail8for_each13static_kernelINS2_12policy_hub_t12policy_500_tElN6thrust24THRUST_300001_SM_1000_NS8cuda_cub10__tabulate7functorINS7_6detail15normal_iteratorINS7_10device_ptrIfEEEENS7_6system6detail7generic6detail22compute_sequence_valueImvEElEEEEvT0_T1_:
.text._ZN3cub18CUB_300001_SM_10006detail8for_each13static_kernelINS2_12policy_hub_t12policy_500_tElN6thrust24THRUST_300001_SM_1000_NS8cuda_cub10__tabulate7functorINS7_6detail15normal_iteratorINS7_10device_ptrIfEEEENS7_6system6detail7generic6detail22compute_sequence_valueImvEElEEEEvT0_T1_:
        /* <DEDUP_REMOVED lines=12> */
[----:B------:R-:W1:Y:S01]  /*00c0*/  LDCU.64 UR10, c[0x0][0x398] ;  /* 0x00007300ff0a77ac */ /* 0x000e620008000a00 */
[----:B------:R-:W2:Y:S01]  /*00d0*/  LDCU.64 UR12, c[0x0][0x388] ;  /* 0x00007100ff0c77ac */ /* 0x000ea20008000a00 */
[----:B0-----:R-:W-:-:S05]  /*00e0*/  IADD3 R11, P0, PT, R0, UR4, RZ ;  /* 0x00000004000b7c10 */ /* 0x001fca000ff1e0ff */
[----:B------:R-:W-:Y:S01]  /*00f0*/  IMAD.X R8, RZ, RZ, UR5, P0 ;  /* 0x00000005ff087e24 */ /* 0x000fe200080e06ff */
[C---:B------:R-:W-:Y:S01]  /*0100*/  IADD3 R9, P0, PT, R11.reuse, 0x100, RZ ;  /* 0x000001000b097810 */ /* 0x040fe20007f1e0ff */
[----:B-1----:R-:W-:-:S04]  /*0110*/  IMAD.WIDE.U32 R2, R11, UR10, R6 ;  /* 0x0000000a0b027c25 */ /* 0x002fc8000f8e0006 */
[----:B------:R-:W-:Y:S02]  /*0120*/  IMAD R4, R8, UR10, RZ ;  /* 0x0000000a08047c24 */ /* 0x000fe4000f8e02ff */
[----:B------:R-:W-:Y:S02]  /*0130*/  IMAD.X R0, RZ, RZ, R8, P0 ;  /* 0x000000ffff007224 */ /* 0x000fe400000e0608 */
[----:B------:R-:W-:Y:S02]  /*0140*/  IMAD R5, R11, UR11, R4 ;  /* 0x0000000b0b057c24 */ /* 0x000fe4000f8e0204 */
[----:B------:R-:W-:Y:S02]  /*0150*/  IMAD R0, R0, UR10, RZ ;  /* 0x0000000a00007c24 */ /* 0x000fe4000f8e02ff */
[----:B------:R-:W-:Y:S01]  /*0160*/  IMAD.WIDE.U32 R6, R9, UR10, R6 ;  /* 0x0000000a09067c25 */ /* 0x000fe2000f8e0006 */
[----:B------:R-:W-:-:S03]  /*0170*/  IADD3 R5, PT, PT, R3, R5, RZ ;  /* 0x0000000503057210 */ /* 0x000fc60007ffe0ff */
[----:B------:R-:W-:Y:S02]  /*0180*/  IMAD R3, R9, UR11, R0 ;  /* 0x0000000b09037c24 */ /* 0x000fe4000f8e0200 */
[----:B------:R-:W-:Y:S01]  /*0190*/  IMAD.MOV.U32 R4, RZ, RZ, R2 ;  /* 0x000000ffff047224 */ /* 0x000fe200078e0002 */
[----:B--2---:R-:W-:Y:S02]  /*01a0*/  LEA R2, P0, R11, UR12, 0x2 ;  /* 0x0000000c0b027c11 */ /* 0x004fe4000f8010ff */
[----:B------:R-:W-:Y:S01]  /*01b0*/  IADD3 R7, PT, PT, R7, R3, RZ ;  /* 0x0000000307077210 */ /* 0x000fe20007ffe0ff */
[----:B------:R-:W0:Y:S01]  /*01c0*/  I2F.U64 R5, R4 ;  /* 0x0000000400057312 */ /* 0x000e220000301000 */
[----:B------:R-:W-:-:S07]  /*01d0*/  LEA.HI.X R3, R11, UR13, R8, 0x2, P0 ;  /* 0x0000000d0b037c11 */ /* 0x000fce00080f1408 */
[----:B------:R-:W1:Y:S01]  /*01e0*/  I2F.U64 R7, R6 ;  /* 0x0000000600077312 */ /* 0x000e620000301000 */
[----:B0-----:R-:W-:Y:S04]  /*01f0*/  STG.E desc[UR8][R2.64], R5 ;  /* 0x0000000502007986 */ /* 0x001fe8000c101908 */
[----:B-1----:R-:W-:Y:S01]  /*0200*/  STG.E desc[UR8][R2.64+0x400], R7 ;  /* 0x0004000702007986 */ /* 0x002fe2000c101908 */
[----:B------:R-:W-:Y:S05]  /*0210*/  EXIT ;  /* 0x000000000000794d */ /* 0x000fea0003800000 */
.L_x_64:
[----:B------:R-:W0:Y:S01]  /*0220*/  S2R R4, SR_TID.X ;  /* 0x0000000000047919 */ /* 0x000e220000002100 */
[----:B------:R-:W-:Y:S01]  /*0230*/  USHF.R.S32.HI UR7, URZ, 0x1f, UR6 ;  /* 0x0000001fff077899 */ /* 0x000fe20008011406 */
[----:B------:R-:W-:Y:S05]  /*0240*/  BSSY.RECONVERGENT B0, `(.L_x_65) ;  /* 0x0000016000007945 */ /* 0x000fea0003800200 */
[----:B------:R-:W-:Y:S01]  /*0250*/  MOV R2, UR7 ;  /* 0x0000000700027c02 */ /* 0x000fe20008000f00 */
        /* <DEDUP_REMOVED lines=9> */
[----:B------:R-:W-:Y:S01]  /*02f0*/  IADD3 R5, P0, PT, R4, UR4, RZ ;  /* 0x0000000404057c10 */ /* 0x000fe2000ff1e0ff */
[----:B------:R-:W2:Y:S03]  /*0300*/  LDCU.64 UR12, c[0x0][0x388] ;  /* 0x00007100ff0c77ac */ /* 0x000ea60008000a00 */
[----:B------:R-:W-:-:S05]  /*0310*/  IADD3.X R6, PT, PT, RZ, UR5, RZ, P0, !PT ;  /* 0x00000005ff067c10 */ /* 0x000fca00087fe4ff */
[----:B-1----:R-:W-:-:S04]  /*0320*/  IMAD R4, R6, UR10, RZ ;  /* 0x0000000a06047c24 */ /* 0x002fc8000f8e02ff */
[C---:B------:R-:W-:Y:S01]  /*0330*/  IMAD R7, R5.reuse, UR11, R4 ;  /* 0x0000000b05077c24 */ /* 0x040fe2000f8e0204 */
[C---:B--2---:R-:W-:Y:S01]  /*0340*/  LEA R4, P0, R5.reuse, UR12, 0x2 ;  /* 0x0000000c05047c11 */ /* 0x044fe2000f8010ff */
[----:B0-----:R-:W-:-:S03]  /*0350*/  IMAD.WIDE.U32 R2, R5, UR10, R2 ;  /* 0x0000000a05027c25 */ /* 0x001fc6000f8e0002 */
[----:B------:R-:W-:Y:S01]  /*0360*/  LEA.HI.X R5, R5, UR13, R6, 0x2, P0 ;  /* 0x0000000d05057c11 */ /* 0x000fe200080f1406 */
[----:B------:R-:W-:-:S06]  /*0370*/  IMAD.IADD R3, R3, 0x1, R7 ;  /* 0x0000000103037824 */ /* 0x000fcc00078e0207 */
[----:B------:R-:W0:Y:S02]  /*0380*/  I2F.U64 R3, R2 ;  /* 0x0000000200037312 */ /* 0x000e240000301000 */
[----:B0-----:R0:W-:Y:S02]  /*0390*/  STG.E desc[UR8][R4.64], R3 ;  /* 0x0000000304007986 */ /* 0x0011e4000c101908 */
.L_x_66:
[----:B------:R-:W-:Y:S05]  /*03a0*/  BSYNC.RECONVERGENT B0 ;  /* 0x0000000000007941 */ /* 0x000fea0003800200 */
.L_x_65:
[----:B------:R-:W-:Y:S05]  /*03b0*/  @!P1 EXIT ;  /* 0x000000000000994d */ /* 0x000fea0003800000 */
[----:B0-----:R-:W0:Y:S01]  /*03c0*/  LDC.64 R2, c[0x0][0x390] ;  /* 0x0000e400ff027b82 */ /* 0x001e220000000a00 */
        /* <DEDUP_REMOVED lines=11> */
[----:B0-----:R-:W-:Y:S01]  /*0480*/  STG.E desc[UR8][R4.64], R3 ;  /* 0x0000000304007986 */ /* 0x001fe2000c101908 */
[----:B------:R-:W-:Y:S05]  /*0490*/  EXIT ;  /* 0x000000000000794d */ /* 0x000fea0003800000 */
.L_x_67:
        /* <DEDUP_REMOVED lines=14> */
.L_x_80:


//--------------------- .text._ZN3cub18CUB_300001_SM_10006detail8for_each13static_kernelINS2_12policy_hub_t12policy_500_tElN6thrust24THRUST_300001_SM_1000_NS8cuda_cub10__tabulate7functorINS7_6detail15normal_iteratorINS7_10device_ptrIfEEEENS7_6system6detail7generic6detail22compute_sequence_valueIfvEElEEEEvT0_T1_ --------------------------
	.section	.text._ZN3cub18CUB_300001_SM_10006detail8for_each13static_kernelINS2_12policy_hub_t12policy_500_tElN6thrust24THRUST_300001_SM_1000_NS8cuda_cub10__tabulate7functorINS7_6detail15normal_iteratorINS7_10device_ptrIfEEEENS7_6system6detail7generic6detail22compute_sequence_valueIfvEElEEEEvT0_T1_,"ax",@progbits
	.align	128
        .global         _ZN3cub18CUB_300001_SM_10006detail8for_each13static_kernelINS2_12policy_hub_t12policy_500_tElN6thrust24THRUST_300001_SM_1000_NS8cuda_cub10__tabulate7functorINS7_6detail15normal_iteratorINS7_10device_ptrIfEEEENS7_6system6detail7generic6detail22compute_sequence_valueIfvEElEEEEvT0_T1_
        .type           _ZN3cub18CUB_300001_SM_10006detail8for_each13static_kernelINS2_12policy_hub_t12policy_500_tElN6thrust24THRUST_300001_SM_1000_NS8cuda_cub10__tabulate7functorINS7_6detail15normal_iteratorINS7_10device_ptrIfEEEENS7_6system6detail7generic6detail22compute_sequence_valueIfvEElEEEEvT0_T1_,@function
        .size           _ZN3cub18CUB_300001_SM_10006detail8for_each13static_kernelINS2_12policy_hub_t12policy_500_tElN6thrust24THRUST_300001_SM_1000_NS8cuda_cub10__tabulate7functorINS7_6detail15normal_iteratorINS7_10device_ptrIfEEEENS7_6system6detail7generic6detail22compute_sequence_valueIfvEElEEEEvT0_T1_,(.L_x_81 - _ZN3cub18CUB_300001_SM_10006detail8for_each13static_kernelINS2_12policy_hub_t12policy_500_tElN6thrust24THRUST_300001_SM_1000_NS8cuda_cub10__tabulate7functorINS7_6detail15normal_iteratorINS7_10device_ptrIfEEEENS7_6system6detail7generic6detail22compute_sequence_valueIfvEElEEEEvT0_T1_)
        .other          _ZN3cub18CUB_300001_SM_10006detail8for_each13static_kernelINS2_12policy_hub_t12policy_500_tElN6thrust24THRUST_300001_SM_1000_NS8cuda_cub10__tabulate7functorINS7_6detail15normal_iteratorINS7_10device_ptrIfEEEENS7_6system6detail7generic6detail22compute_sequence_valueIfvEElEEEEvT0_T1_,@"STO_CUDA_ENTRY STV_DEFAULT"
_ZN3cub18CUB_300001_SM_10006detail8for_each13static_kernelINS2_12policy_hub_t12policy_500_tElN6thrust24THRUST_300001_SM_1000_NS8cuda_cub10__tabulate7functorINS7_6detail15normal_iteratorINS7_10device_ptrIfEEEENS7_6system6detail7generic6detail22compute_sequence_valueIfvEElEEEEvT0_T1_:
.text._ZN3cub18CUB_300001_SM_10006detail8for_each13static_kernelINS2_12policy_hub_t12policy_500_tElN6thrust24THRUST_300001_SM_1000_NS8cuda_cub10__tabulate7functorINS7_6detail15normal_iteratorINS7_10device_ptrIfEEEENS7_6system6detail7generic6detail22compute_sequence_valueIfvEElEEEEvT0_T1_:
        /* <DEDUP_REMOVED lines=14> */
[----:B------:R-:W-:Y:S01]  /*00e0*/  IMAD.X R5, RZ, RZ, UR5, P0 ;  /* 0x00000005ff057e24 */ /* 0x000fe200080e06ff */
[----:B------:R-:W-:-:S03]  /*00f0*/  IADD3 R6, P0, PT, R4, 0x100, RZ ;  /* 0x0000010004067810 */ /* 0x000fc60007f1e0ff */
[----:B------:R-:W1:Y:S02]  /*0100*/  I2F.U64 R9, R4 ;  /* 0x0000000400097312 */ /* 0x000e640000301000 */
[----:B------:R-:W-:Y:S01]  /*0110*/  IMAD.X R7, RZ, RZ, R5, P0 ;  /* 0x000000ffff077224 */ /* 0x000fe200000e0605 */
[----:B--2---:R-:W-:-:S04]  /*0120*/  LEA R2, P0, R4, UR10, 0x2 ;  /* 0x0000000a04027c11 */ /* 0x004fc8000f8010ff */
[----:B------:R-:W-:Y:S01]  /*0130*/  LEA.HI.X R3, R4, UR11, R5, 0x2, P0 ;  /* 0x0000000b04037c11 */ /* 0x000fe200080f1405 */
[----:B------:R-:W0:Y:S01]  /*0140*/  I2F.U64 R7, R6 ;  /* 0x0000000600077312 */ /* 0x000e220000301000 */
[----:B-1----:R-:W-:-:S05]  /*0150*/  FFMA R9, R9, R11, R10 ;  /* 0x0000000b09097223 */ /* 0x002fca000000000a */
[----:B------:R-:W-:Y:S01]  /*0160*/  STG.E desc[UR8][R2.64], R9 ;  /* 0x0000000902007986 */ /* 0x000fe2000c101908 */
[----:B0-----:R-:W-:-:S05]  /*0170*/  FFMA R11, R7, R11, R10 ;  /* 0x0000000b070b7223 */ /* 0x001fca000000000a */
[----:B------:R-:W-:Y:S01]  /*0180*/  STG.E desc[UR8][R2.64+0x400], R11 ;  /* 0x0004000b02007986 */ /* 0x000fe2000c101908 */
[----:B------:R-:W-:Y:S05]  /*0190*/  EXIT ;  /* 0x000000000000794d */ /* 0x000fea0003800000 */
.L_x_68:
        /* <DEDUP_REMOVED lines=11> */
[----:B------:R-:W-:Y:S01]  /*0250*/  IADD3 R2, P0, PT, R2, UR4, RZ ;  /* 0x0000000402027c10 */ /* 0x000fe2000ff1e0ff */
[----:B------:R-:W0:Y:S01]  /*0260*/  LDC.64 R8, c[0x0][0x390] ;  /* 0x0000e400ff087b82 */ /* 0x000e220000000a00 */
[----:B------:R-:W1:Y:S03]  /*0270*/  LDCU.64 UR10, c[0x0][0x388] ;  /* 0x00007100ff0a77ac */ /* 0x000e660008000a00 */
[----:B------:R-:W-:-:S04]  /*0280*/  IMAD.X R3, RZ, RZ, UR5, P0 ;  /* 0x00000005ff037e24 */ /* 0x000fc800080e06ff */
[----:B------:R-:W0:Y:S01]  /*0290*/  I2F.U64 R7, R2 ;  /* 0x0000000200077312 */ /* 0x000e220000301000 */
[----:B-1----:R-:W-:-:S04]  /*02a0*/  LEA R4, P0, R2, UR10, 0x2 ;  /* 0x0000000a02047c11 */ /* 0x002fc8000f8010ff */
[----:B------:R-:W-:Y:S01]  /*02b0*/  LEA.HI.X R5, R2, UR11, R3, 0x2, P0 ;  /* 0x0000000b02057c11 */ /* 0x000fe200080f1403 */
[----:B0-----:R-:W-:-:S05]  /*02c0*/  FFMA R7, R7, R9, R8 ;  /* 0x0000000907077223 */ /* 0x001fca0000000008 */
[----:B------:R0:W-:Y:S03]  /*02d0*/  STG.E desc[UR8][R4.64], R7 ;  /* 0x0000000704007986 */ /* 0x0001e6000c101908 */
.L_x_70:
[----:B------:R-:W-:Y:S05]  /*02e0*/  BSYNC.RECONVERGENT B0 ;  /* 0x0000000000007941 */ /* 0x000fea0003800200 */
.L_x_69:
[----:B------:R-:W-:Y:S05]  /*02f0*/  @!P1 EXIT ;  /* 0x000000000000994d */ /* 0x000fea0003800000 */
[----:B------:R-:W-:Y:S01]  /*0300*/  IADD3 R2, P0, PT, R0, UR4, RZ ;  /* 0x0000000400027c10 */ /* 0x000fe2000ff1e0ff */
[----:B------:R-:W1:Y:S01]  /*0310*/  LDC.64 R8, c[0x0][0x390] ;  /* 0x0000e400ff087b82 */ /* 0x000e620000000a00 */
[----:B------:R-:W2:Y:S03]  /*0320*/  LDCU.64 UR6, c[0x0][0x388] ;  /* 0x00007100ff0677ac */ /* 0x000ea60008000a00 */
[----:B------:R-:W-:-:S04]  /*0330*/  IMAD.X R3, RZ, RZ, UR5, P0 ;  /* 0x00000005ff037e24 */ /* 0x000fc800080e06ff */
[----:B0-----:R-:W1:Y:S01]  /*0340*/  I2F.U64 R7, R2 ;  /* 0x0000000200077312 */ /* 0x001e620000301000 */
[----:B--2---:R-:W-:-:S04]  /*0350*/  LEA R4, P0, R2, UR6, 0x2 ;  /* 0x0000000602047c11 */ /* 0x004fc8000f8010ff */
[----:B------:R-:W-:Y:S01]  /*0360*/  LEA.HI.X R5, R2, UR7, R3, 0x2, P0 ;  /* 0x0000000702057c11 */ /* 0x000fe200080f1403 */
[----:B-1----:R-:W-:-:S05]  /*0370*/  FFMA R7, R7, R9, R8 ;  /* 0x0000000907077223 */ /* 0x002fca0000000008 */
[----:B------:R-:W-:Y:S01]  /*0380*/  STG.E desc[UR8][R4.64], R7 ;  /* 0x0000000704007986 */ /* 0x000fe2000c101908 */
[----:B------:R-:W-:Y:S05]  /*0390*/  EXIT ;  /* 0x000000000000794d */ /* 0x000fea0003800000 */
.L_x_71:
        /* <DEDUP_REMOVED lines=14> */
.L_x_81:


//--------------------- .text._ZN3cub18CUB_300001_SM_10006detail8for_each13static_kernelINS2_12policy_hub_t12policy_500_tEmN6thrust24THRUST_300001_SM_1000_NS8cuda_cub20__uninitialized_fill7functorINS7_10device_ptrIfEEfEEEEvT0_T1_ --------------------------
	.section	.text._ZN3cub18CUB_300001_SM_10006detail8for_each13static_kernelINS2_12policy_hub_t12policy_500_tEmN6thrust24THRUST_300001_SM_1000_NS8cuda_cub20__uninitialized_fill7functorINS7_10device_ptrIfEEfEEEEvT0_T1_,"ax",@progbits
	.align	128
        .global         _ZN3cub18CUB_300001_SM_10006detail8for_each13static_kernelINS2_12policy_hub_t12policy_500_tEmN6thrust24THRUST_300001_SM_1000_NS8cuda_cub20__uninitialized_fill7functorINS7_10device_ptrIfEEfEEEEvT0_T1_
        .type           _ZN3cub18CUB_300001_SM_10006detail8for_each13static_kernelINS2_12policy_hub_t12policy_500_tEmN6thrust24THRUST_300001_SM_1000_NS8cuda_cub20__uninitialized_fill7functorINS7_10device_ptrIfEEfEEEEvT0_T1_,@function
        .size           _ZN3cub18CUB_300001_SM_10006detail8for_each13static_kernelINS2_12policy_hub_t12policy_500_tEmN6thrust24THRUST_300001_SM_1000_NS8cuda_cub20__uninitialized_fill7functorINS7_10device_ptrIfEEfEEEEvT0_T1_,(.L_x_82 - _ZN3cub18CUB_300001_SM_10006detail8for_each13static_kernelINS2_12policy_hub_t12policy_500_tEmN6thrust24THRUST_300001_SM_1000_NS8cuda_cub20__uninitialized_fill7functorINS7_10device_ptrIfEEfEEEEvT0_T1_)
        .other          _ZN3cub18CUB_300001_SM_10006detail8for_each13static_kernelINS2_12policy_hub_t12policy_500_tEmN6thrust24THRUST_300001_SM_1000_NS8cuda_cub20__uninitialized_fill7functorINS7_10device_ptrIfEEfEEEEvT0_T1_,@"STO_CUDA_ENTRY STV_DEFAULT"
_ZN3cub18CUB_300001_SM_10006detail8for_each13static_kernelINS2_12policy_hub_t12policy_500_tEmN6thrust24THRUST_300001_SM_1000_NS8cuda_cub20__uninitialized_fill7functorINS7_10device_ptrIfEEfEEEEvT0_T1_:
.text._ZN3cub18CUB_300001_SM_10006detail8for_each13static_kernelINS2_12policy_hub_t12policy_500_tEmN6thrust24THRUST_300001_SM_1000_NS8cuda_cub20__uninitialized_fill7functorINS7_10device_ptrIfEEfEEEEvT0_T1_:
        /* <DEDUP_REMOVED lines=8> */
[----:B------:R-:W-:-:S09]  /*0080*/  UISETP.GE.U32.AND.EX UP0, UPT, UR7, URZ, UPT, UP0 ;  /* 0x000000ff0700728c */ /* 0x000fd2000bf06100 */
[----:B--2---:R-:W-:Y:S05]  /*0090*/  BRA.U !UP0, `(.L_x_72) ;  /* 0x0000000108287547 */ /* 0x004fea000b800000 */
[----:B------:R-:W0:Y:S01]  /*00a0*/  S2R R0, SR_TID.X ;  /* 0x0000000000007919 */ /* 0x000e220000002100 */
[----:B------:R-:W1:Y:S01]  /*00b0*/  LDCU.64 UR6, c[0x0][0x388] ;  /* 0x00007100ff0677ac */ /* 0x000e620008000a00 */
[----:B------:R-:W2:Y:S01]  /*00c0*/  LDC R5, c[0x0][0x390] ;  /* 0x0000e400ff057b82 */ /* 0x000ea20000000800 */
[----:B0-----:R-:W-:-:S05]  /*00d0*/  IADD3 R0, P0, PT, R0, UR4, RZ ;  /* 0x0000000400007c10 */ /* 0x001fca000ff1e0ff */
[----:B------:R-:W-:Y:S01]  /*00e0*/  IMAD.X R3, RZ, RZ, UR5, P0 ;  /* 0x00000005ff037e24 */ /* 0x000fe200080e06ff */
[----:B-1----:R-:W-:-:S04]  /*00f0*/  LEA R2, P0, R0, UR6, 0x2 ;  /* 0x0000000600027c11 */ /* 0x002fc8000f8010ff */
[----:B------:R-:W-:-:S05]  /*0100*/  LEA.HI.X R3, R0, UR7, R3, 0x2, P0 ;  /* 0x0000000700037c11 */ /* 0x000fca00080f1403 */
[----:B--2---:R-:W-:Y:S04]  /*0110*/  STG.E desc[UR8][R2.64], R5 ;  /* 0x0000000502007986 */ /* 0x004fe8000c101908 */
[----:B------:R-:W-:Y:S01]  /*0120*/  STG.E desc[UR8][R2.64+0x400], R5 ;  /* 0x0004000502007986 */ /* 0x000fe2000c101908 */
[----:B------:R-:W-:Y:S05]  /*0130*/  EXIT ;  /* 0x000000000000794d */ /* 0x000fea0003800000 */
.L_x_72:
[----:B------:R-:W0:Y:S01]  /*0140*/  S2R R0, SR_TID.X ;  /* 0x0000000000007919 */ /* 0x000e220000002100 */
[----:B------:R-:W-:Y:S01]  /*0150*/  IMAD.U32 R2, RZ, RZ, UR7 ;  /* 0x00000007ff027e24 */ /* 0x000fe2000f8e00ff */
[----:B------:R-:W1:Y:S01]  /*0160*/  LDCU.64 UR10, c[0x0][0x388] ;  /* 0x00007100ff0a77ac */ /* 0x000e620008000a00 */
[----:B------:R-:W-:Y:S01]  /*0170*/  IMAD.U32 R4, RZ, RZ, UR7 ;  /* 0x00000007ff047e24 */ /* 0x000fe2000f8e00ff */
[----:B0-----:R-:W-:-:S04]  /*0180*/  ISETP.LT.U32.AND P0, PT, R0, UR6, PT ;  /* 0x0000000600007c0c */ /* 0x001fc8000bf01070 */
[----:B------:R-:W-:Y:S01]  /*0190*/  ISETP.GT.U32.AND.EX P0, PT, R2, RZ, PT, P0 ;  /* 0x000000ff0200720c */ /* 0x000fe20003f04100 */
[C---:B------:R-:W-:Y:S01]  /*01a0*/  VIADD R2, R0.reuse, 0x100 ;  /* 0x0000010000027836 */ /* 0x040fe20000000000 */
[----:B------:R-:W-:-:S04]  /*01b0*/  IADD3 R0, P2, PT, R0, UR4, RZ ;  /* 0x0000000400007c10 */ /* 0x000fc8000ff5e0ff */
[----:B------:R-:W-:Y:S01]  /*01c0*/  ISETP.LT.U32.AND P1, PT, R2, UR6, PT ;  /* 0x0000000602007c0c */ /* 0x000fe2000bf21070 */
[----:B------:R-:W-:Y:S01]  /*01d0*/  IMAD.X R3, RZ, RZ, UR5, P2 ;  /* 0x00000005ff037e24 */ /* 0x000fe200090e06ff */
[----:B-1----:R-:W-:Y:S02]  /*01e0*/  LEA R2, P2, R0, UR10, 0x2 ;  /* 0x0000000a00027c11 */ /* 0x002fe4000f8410ff */
[----:B------:R-:W-:Y:S02]  /*01f0*/  ISETP.GT.U32.AND.EX P1, PT, R4, RZ, PT, P1 ;  /* 0x000000ff0400720c */ /* 0x000fe40003f24110 */
[----:B------:R-:W-:Y:S01]  /*0200*/  LEA.HI.X R3, R0, UR11, R3, 0x2, P2 ;  /* 0x0000000b00037c11 */ /* 0x000fe200090f1403 */
[----:B------:R-:W0:Y:S04]  /*0210*/  @P0 LDC R5, c[0x0][0x390] ;  /* 0x0000e400ff050b82 */ /* 0x000e280000000800 */
[----:B0-----:R0:W-:Y:S06]  /*0220*/  @P0 STG.E desc[UR8][R2.64], R5 ;  /* 0x0000000502000986 */ /* 0x0011ec000c101908 */
[----:B------:R-:W-:Y:S05]  /*0230*/  @!P1 EXIT ;  /* 0x000000000000994d */ /* 0x000fea0003800000 */
[----:B0-----:R-:W0:Y:S02]  /*0240*/  LDC R5, c[0x0][0x390] ;  /* 0x0000e400ff057b82 */ /* 0x001e240000000800 */
[----:B0-----:R-:W-:Y:S01]  /*0250*/  STG.E desc[UR8][R2.64+0x400], R5 ;  /* 0x0004000502007986 */ /* 0x001fe2000c101908 */
[----:B------:R-:W-:Y:S05]  /*0260*/  EXIT ;  /* 0x000000000000794d */ /* 0x000fea0003800000 */
.L_x_73:
        /* <DEDUP_REMOVED lines=9> */
.L_x_82:


//--------------------- .text._ZN3cub18CUB_300001_SM_10006detail11EmptyKernelIvEEvv --------------------------
	.section	.text._ZN3cub18CUB_300001_SM_10006detail11EmptyKernelIvEEvv,"ax",@progbits
	.align	128
        .global         _ZN3cub18CUB_300001_SM_10006detail11EmptyKernelIvEEvv
        .type           _ZN3cub18CUB_300001_SM_10006detail11EmptyKernelIvEEvv,@function
        .size           _ZN3cub18CUB_300001_SM_10006detail11EmptyKernelIvEEvv,(.L_x_83 - _ZN3cub18CUB_300001_SM_10006detail11EmptyKernelIvEEvv)
        .other          _ZN3cub18CUB_300001_SM_10006detail11EmptyKernelIvEEvv,@"STO_CUDA_ENTRY STV_DEFAULT"
_ZN3cub18CUB_300001_SM_10006detail11EmptyKernelIvEEvv:
.text._ZN3cub18CUB_300001_SM_10006detail11EmptyKernelIvEEvv:
[----:B------:R-:W-:Y:S01]  /*0000*/  LDC R1, c[0x0][0x37c] ;  /* 0x0000df00ff017b82 */ /* 0x000fe20000000800 */
[----:B------:R-:W-:Y:S05]  /*0010*/  EXIT ;  /* 0x000000000000794d */ /* 0x000fea0003800000 */
.L_x_74:
        /* <DEDUP_REMOVED lines=14> */
.L_x_83:


//--------------------- .nv.shared.reserved.0     --------------------------
	.section	.nv.shared.reserved.0,"aw",@nobits
	.weak		__nv_reservedSMEM_offset_0_alias
	.size		__nv_reservedSMEM_offset_0_alias, 0, 64
	.other		__nv_reservedSMEM_offset_0_alias,@"STO_CUDA_RESERVED_SHARED STV_DEFAULT"
__nv_reservedSMEM_offset_0_alias:
	.zero		0
	.zero		64


//--------------------- .nv.global                --------------------------
	.section	.nv.global,"aw",@nobits
.nv.global:
	.type		_ZN30_INTERNAL_2518bf97_4_k_cu_main6thrust24THRUST_300001_SM_1000_NS3seqE,@object
	.size		_ZN30_INTERNAL_2518bf97_4_k_cu_main6thrust24THRUST_300001_SM_1000_NS3seqE,(_ZN30_INTERNAL_2518bf97_4_k_cu_main4cuda3std3__48in_placeE - _ZN30_INTERNAL_2518bf97_4_k_cu_main6thrust24THRUST_300001_SM_1000_NS3seqE)
_ZN30_INTERNAL_2518bf97_4_k_cu_main6thrust24THRUST_300001_SM_1000_NS3seqE:
	.zero		1
	.type		_ZN30_INTERNAL_2518bf97_4_k_cu_main4cuda3std3__48in_placeE,@object
	.size		_ZN30_INTERNAL_2518bf97_4_k_cu_main4cuda3std3__48in_placeE,(_ZN30_INTERNAL_2518bf97_4_k_cu_main4cuda3std6ranges3__45__cpo4sizeE - _ZN30_INTERNAL_2518bf97_4_k_cu_main4cuda3std3__48in_placeE)
_ZN30_INTERNAL_2518bf97_4_k_cu_main4cuda3std3__48in_placeE:
	.zero		1
	.type		_ZN30_INTERNAL_2518bf97_4_k_cu_main4cuda3std6ranges3__45__cpo4sizeE,@object
	.size		_ZN30_INTERNAL_2518bf97_4_k_cu_main4cuda3std6ranges3__45__cpo4sizeE,(_ZN30_INTERNAL_2518bf97_4_k_cu_main6thrust24THRUST_300001_SM_1000_NS12placeholders2_3E - _ZN30_INTERNAL_2518bf97_4_k_cu_main4cuda3std6ranges3__45__cpo4sizeE)
_ZN30_INTERNAL_2518bf97_4_k_cu_main4cuda3std6ranges3__45__cpo4sizeE:
	.zero		1
	.type		_ZN30_INTERNAL_2518bf97_4_k_cu_main6thrust24THRUST_300001_SM_1000_NS12placeholders2_3E,@object
	.size		_ZN30_INTERNAL_2518bf97_4_k_cu_main6thrust24THRUST_300001_SM_1000_NS12placeholders2_3E,(_ZN30_INTERNAL_2518bf97_4_k_cu_main4cuda3std3__45__cpo6cbeginE - _ZN30_INTERNAL_2518bf97_4_k_cu_main6thrust24THRUST_300001_SM_1000_NS12placeholders2_3E)
_ZN30_INTERNAL_2518bf97_4_k_cu_main6thrust24THRUST_300001_SM_1000_NS12placeholders2_3E:
	.zero		1
	.type		_ZN30_INTERNAL_2518bf97_4_k_cu_main4cuda3std3__45__cpo6cbeginE,@object
	.size		_ZN30_INTERNAL_2518bf97_4_k_cu_main4cuda3std3__45__cpo6cbeginE,(_ZN30_INTERNAL_2518bf97_4_k_cu_main4cuda3std6ranges3__45__cpo6cbeginE - _ZN30_INTERNAL_2518bf97_4_k_cu_main4cuda3std3__45__cpo6cbeginE)
_ZN30_INTERNAL_2518bf97_4_k_cu_main4cuda3std3__45__cpo6cbeginE:
	.zero		1
	.type		_ZN30_INTERNAL_2518bf97_4_k_cu_main4cuda3std6ranges3__45__cpo6cbeginE,@object
	.size		_ZN30_INTERNAL_2518bf97_4_k_cu_main4cuda3std6ranges3__45__cpo6cbeginE,(_ZN30_INTERNAL_2518bf97_4_k_cu_main6thrust24THRUST_300001_SM_1000_NS12placeholders2_7E - _ZN30_INTERNAL_2518bf97_4_k_cu_main4cuda3std6ranges3__45__cpo6cbeginE)
_ZN30_INTERNAL_2518bf97_4_k_cu_main4cuda3std6ranges3__45__cpo6cbeginE:
	.zero		1
	.type		_ZN30_INTERNAL_2518bf97_4_k_cu_main6thrust24THRUST_300001_SM_1000_NS12placeholders2_7E,@object
	.size		_ZN30_INTERNAL_2518bf97_4_k_cu_main6thrust24THRUST_300001_SM_1000_NS12placeholders2_7E,(_ZN30_INTERNAL_2518bf97_4_k_cu_main4cuda3std3__45__cpo7crbeginE - _ZN30_INTERNAL_2518bf97_4_k_cu_main6thrust24THRUST_300001_SM_1000_NS12placeholders2_7E)
_ZN30_INTERNAL_2518bf97_4_k_cu_main6thrust24THRUST_300001_SM_1000_NS12placeholders2_7E:
	.zero		1
	.type		_ZN30_INTERNAL_2518bf97_4_k_cu_main4cuda3std3__45__cpo7crbeginE,@object
	.size		_ZN30_INTERNAL_2518bf97_4_k_cu_main4cuda3std3__45__cpo7crbeginE,(_ZN30_INTERNAL_2518bf97_4_k_cu_main4cuda3std6ranges3__45__cpo4nextE - _ZN30_INTERNAL_2518bf97_4_k_cu_main4cuda3std3__45__cpo7crbeginE)
_ZN30_INTERNAL_2518bf97_4_k_cu_main4cuda3std3__45__cpo7crbeginE:
	.zero		1
	.type		_ZN30_INTERNAL_2518bf97_4_k_cu_main4cuda3std6ranges3__45__cpo4nextE,@object
	.size		_ZN30_INTERNAL_2518bf97_4_k_cu_main4cuda3std6ranges3__45__cpo4nextE,(_ZN30_INTERNAL_2518bf97_4_k_cu_main4cuda3std6ranges3__45__cpo4swapE - _ZN30_INTERNAL_2518bf97_4_k_cu_main4cuda3std6ranges3__45__cpo4nextE)
_ZN30_INTERNAL_2518bf97_4_k_cu_main4cuda3std6ranges3__45__cpo4nextE:
	.zero		1
	.type		_ZN30_INTERNAL_2518bf97_4_k_cu_main4cuda3std6ranges3__45__cpo4swapE,@object
	.size		_ZN30_INTERNAL_2518bf97_4_k_cu_main4cuda3std6ranges3__45__cpo4swapE,(_ZN30_INTERNAL_2518bf97_4_k_cu_main6thrust24THRUST_300001_SM_1000_NS8cuda_cub10par_nosyncE - _ZN30_INTERNAL_2518bf97_4_k_cu_main4cuda3std6ranges3__45__cpo4swapE)
_ZN30_INTERNAL_2518bf97_4_k_cu_main4cuda3std6ranges3__45__cpo4swapE:
	.zero		1
	.type		_ZN30_INTERNAL_2518bf97_4_k_cu_main6thrust24THRUST_300001_SM_1000_NS8cuda_cub10par_nosyncE,@object
	.size		_ZN30_INTERNAL_2518bf97_4_k_cu_main6thrust24THRUST_300001_SM_1000_NS8cuda_cub10par_nosyncE,(_ZN30_INTERNAL_2518bf97_4_k_cu_main6thrust24THRUST_300001_SM_1000_NS12placeholders2_9E - _ZN30_INTERNAL_2518bf97_4_k_cu_main6thrust24THRUST_300001_SM_1000_NS8cuda_cub10par_nosyncE)
_ZN30_INTERNAL_2518bf97_4_k_cu_main6thrust24THRUST_300001_SM_1000_NS8cuda_cub10par_nosyncE:
	.zero		1
	.type		_ZN30_INTERNAL_2518bf97_4_k_cu_main6thrust24THRUST_300001_SM_1000_NS12placeholders2_9E,@object
	.size		_ZN30_INTERNAL_2518bf97_4_k_cu_main6thrust24THRUST_300001_SM_1000_NS12placeholders2_9E,(_ZN30_INTERNAL_2518bf97_4_k_cu_main4cuda3std3__432_GLOBAL__N__2518bf97_4_k_cu_main6ignoreE - _ZN30_INTERNAL_2518bf97_4_k_cu_main6thrust24THRUST_300001_SM_1000_NS12placeholders2_9E)
_ZN30_INTERNAL_2518bf97_4_k_cu_main6thrust24THRUST_300001_SM_1000_NS12placeholders2_9E:
	.zero		1
	.type		_ZN30_INTERNAL_2518bf97_4_k_cu_main4cuda3std3__432_GLOBAL__N__2518bf97_4_k_cu_main6ignoreE,@object
	.size		_ZN30_INTERNAL_2518bf97_4_k_cu_main4cuda3std3__432_GLOBAL__N__2518bf97_4_k_cu_main6ignoreE,(_ZN30_INTERNAL_2518bf97_4_k_cu_main4cuda3std6ranges3__45__cpo4dataE - _ZN30_INTERNAL_2518bf97_4_k_cu_main4cuda3std3__432_GLOBAL__N__2518bf97_4_k_cu_main6ignoreE)
_ZN30_INTERNAL_2518bf97_4_k_cu_main4cuda3std3__432_GLOBAL__N__2518bf97_4_k_cu_main6ignoreE:
	.zero		1
	.type		_ZN30_INTERNAL_2518bf97_4_k_cu_main4cuda3std6ranges3__45__cpo4dataE,@object
	.size		_ZN30_INTERNAL_2518bf97_4_k_cu_main4cuda3std6ranges3__45__cpo4dataE,(_ZN30_INTERNAL_2518bf97_4_k_cu_main6thrust24THRUST_300001_SM_1000_NS12placeholders2_1E - _ZN30_INTERNAL_2518bf97_4_k_cu_main4cuda3std6ranges3__45__cpo4dataE)
_ZN30_INTERNAL_2518bf97_4_k_cu_main4cuda3std6ranges3__45__cpo4dataE:
	.zero		1
	.type		_ZN30_INTERNAL_2518bf97_4_k_cu_main6thrust24THRUST_300001_SM_1000_NS12placeholders2_1E,@object
	.size		_ZN30_INTERNAL_2518bf97_4_k_cu_main6thrust24THRUST_300001_SM_1000_NS12placeholders2_1E,(_ZN30_INTERNAL_2518bf97_4_k_cu_main4cuda3std3__45__cpo5beginE - _ZN30_INTERNAL_2518bf97_4_k_cu_main6thrust24THRUST_300001_SM_1000_NS12placeholders2_1E)
_ZN30_INTERNAL_2518bf97_4_k_cu_main6thrust24THRUST_300001_SM_1000_NS12placeholders2_1E:
	.zero		1
	.type		_ZN30_INTERNAL_2518bf97_4_k_cu_main4cuda3std3__45__cpo5beginE,@object
	.size		_ZN30_INTERNAL_2518bf97_4_k_cu_main4cuda3std3__45__cpo5beginE,(_ZN30_INTERNAL_2518bf97_4_k_cu_main4cuda3std6ranges3__45__cpo5beginE - _ZN30_INTERNAL_2518bf97_4_k_cu_main4cuda3std3__45__cpo5beginE)
_ZN30_INTERNAL_2518bf97_4_k_cu_main4cuda3std3__45__cpo5beginE:
	.zero		1
	.type		_ZN30_INTERNAL_2518bf97_4_k_cu_main4cuda3std6ranges3__45__cpo5beginE,@object
	.size		_ZN30_INTERNAL_2518bf97_4_k_cu_main4cuda3std6ranges3__45__cpo5beginE,(_ZN30_INTERNAL_2518bf97_4_k_cu_main6thrust24THRUST_300001_SM_1000_NS12placeholders2_5E - _ZN30_INTERNAL_2518bf97_4_k_cu_main4cuda3std6ranges3__45__cpo5beginE)
_ZN30_INTERNAL_2518bf97_4_k_cu_main4cuda3std6ranges3__45__cpo5beginE:
	.zero		1
	.type		_ZN30_INTERNAL_2518bf97_4_k_cu_main6thrust24THRUST_300001_SM_1000_NS12placeholders2_5E,@object
	.size		_ZN30_INTERNAL_2518bf97_4_k_cu_main6thrust24THRUST_300001_SM_1000_NS12placeholders2_5E,(_ZN30_INTERNAL_2518bf97_4_k_cu_main4cuda3std3__45__cpo6rbeginE - _ZN30_INTERNAL_2518bf97_4_k_cu_main6thrust24THRUST_300001_SM_1000_NS12placeholders2_5E)
_ZN30_INTERNAL_2518bf97_4_k_cu_main6thrust24THRUST_300001_SM_1000_NS12placeholders2_5E:
	.zero		1
	.type		_ZN30_INTERNAL_2518bf97_4_k_cu_main4cuda3std3__45__cpo6rbeginE,@object
	.size		_ZN30_INTERNAL_2518bf97_4_k_cu_main4cuda3std3__45__cpo6rbeginE,(_ZN30_INTERNAL_2518bf97_4_k_cu_main4cuda3std6ranges3__45__cpo7advanceE - _ZN30_INTERNAL_2518bf97_4_k_cu_main4cuda3std3__45__cpo6rbeginE)
_ZN30_INTERNAL_2518bf97_4_k_cu_main4cuda3std3__45__cpo6rbeginE:
	.zero		1
	.type		_ZN30_INTERNAL_2518bf97_4_k_cu_main4cuda3std6ranges3__45__cpo7advanceE,@object
	.size		_ZN30_INTERNAL_2518bf97_4_k_cu_main4cuda3std6ranges3__45__cpo7advanceE,(_ZN30_INTERNAL_2518bf97_4_k_cu_main4cuda3std3__47nulloptE - _ZN30_INTERNAL_2518bf97_4_k_cu_main4cuda3std6ranges3__45__cpo7advanceE)
_ZN30_INTERNAL_2518bf97_4_k_cu_main4cuda3std6ranges3__45__cpo7advanceE:
	.zero		1
	.type		_ZN30_INTERNAL_2518bf97_4_k_cu_main4cuda3std3__47nulloptE,@object
	.size		_ZN30_INTERNAL_2518bf97_4_k_cu_main4cuda3std3__47nulloptE,(_ZN30_INTERNAL_2518bf97_4_k_cu_main4cuda3std6ranges3__45__cpo8distanceE - _ZN30_INTERNAL_2518bf97_4_k_cu_main4cuda3std3__47nulloptE)
_ZN30_INTERNAL_2518bf97_4_k_cu_main4cuda3std3__47nulloptE:
	.zero		1
	.type		_ZN30_INTERNAL_2518bf97_4_k_cu_main4cuda3std6ranges3__45__cpo8distanceE,@object
	.size		_ZN30_INTERNAL_2518bf97_4_k_cu_main4cuda3std6ranges3__45__cpo8distanceE,(_ZN30_INTERNAL_2518bf97_4_k_cu_main6thrust24THRUST_300001_SM_1000_NS12placeholders3_10E - _ZN30_INTERNAL_2518bf97_4_k_cu_main4cuda3std6ranges3__45__cpo8distanceE)
_ZN30_INTERNAL_2518bf97_4_k_cu_main4cuda3std6ranges3__45__cpo8distanceE:
	.zero		1
	.type		_ZN30_INTERNAL_2518bf97_4_k_cu_main6thrust24THRUST_300001_SM_1000_NS12placeholders3_10E,@object
	.size		_ZN30_INTERNAL_2518bf97_4_k_cu_main6thrust24THRUST_300001_SM_1000_NS12placeholders3_10E,(_ZN30_INTERNAL_2518bf97_4_k_cu_main4cuda3std3__419piecewise_constructE - _ZN30_INTERNAL_2518bf97_4_k_cu_main6thrust24THRUST_300001_SM_1000_NS12placeholders3_10E)
_ZN30_INTERNAL_2518bf97_4_k_cu_main6thrust24THRUST_300001_SM_1000_NS12placeholders3_10E:
	.zero		1
	.type		_ZN30_INTERNAL_2518bf97_4_k_cu_main4cuda3std3__419piecewise_constructE,@object
	.size		_ZN30_INTERNAL_2518bf97_4_k_cu_main4cuda3std3__419piecewise_constructE,(_ZN30_INTERNAL_2518bf97_4_k_cu_main4cuda3std6ranges3__45__cpo5cdataE - _ZN30_INTERNAL_2518bf97_4_k_cu_main4cuda3std3__419piecewise_constructE)
_ZN30_INTERNAL_2518bf97_4_k_cu_main4cuda3std3__419piecewise_constructE:
	.zero		1
	.type		_ZN30_INTERNAL_2518bf97_4_k_cu_main4cuda3std6ranges3__45__cpo5cdataE,@object
	.size		_ZN30_INTERNAL_2518bf97_4_k_cu_main4cuda3std6ranges3__45__cpo5cdataE,(_ZN30_INTERNAL_2518bf97_4_k_cu_main6thrust24THRUST_300001_SM_1000_NS12placeholders2_2E - _ZN30_INTERNAL_2518bf97_4_k_cu_main4cuda3std6ranges3__45__cpo5cdataE)
_ZN30_INTERNAL_2518bf97_4_k_cu_main4cuda3std6ranges3__45__cpo5cdataE:
	.zero		1
	.type		_ZN30_INTERNAL_2518bf97_4_k_cu_main6thrust24THRUST_300001_SM_1000_NS12placeholders2_2E,@object
	.size		_ZN30_INTERNAL_2518bf97_4_k_cu_main6thrust24THRUST_300001_SM_1000_NS12placeholders2_2E,(_ZN30_INTERNAL_2518bf97_4_k_cu_main4cuda3std3__45__cpo3endE - _ZN30_INTERNAL_2518bf97_4_k_cu_main6thrust24THRUST_300001_SM_1000_NS12placeholders2_2E)
_ZN30_INTERNAL_2518bf97_4_k_cu_main6thrust24THRUST_300001_SM_1000_NS12placeholders2_2E:
	.zero		1
	.type		_ZN30_INTERNAL_2518bf97_4_k_cu_main4cuda3std3__45__cpo3endE,@object
	.size		_ZN30_INTERNAL_2518bf97_4_k_cu_main4cuda3std3__45__cpo3endE,(_ZN30_INTERNAL_2518bf97_4_k_cu_main4cuda3std6ranges3__45__cpo3endE - _ZN30_INTERNAL_2518bf97_4_k_cu_main4cuda3std3__45__cpo3endE)
_ZN30_INTERNAL_2518bf97_4_k_cu_main4cuda3std3__45__cpo3endE:
	.zero		1
	.type		_ZN30_INTERNAL_2518bf97_4_k_cu_main4cuda3std6ranges3__45__cpo3endE,@object
	.size		_ZN30_INTERNAL_2518bf97_4_k_cu_main4cuda3std6ranges3__45__cpo3endE,(_ZN30_INTERNAL_2518bf97_4_k_cu_main6thrust24THRUST_300001_SM_1000_NS12placeholders2_6E - _ZN30_INTERNAL_2518bf97_4_k_cu_main4cuda3std6ranges3__45__cpo3endE)
_ZN30_INTERNAL_2518bf97_4_k_cu_main4cuda3std6ranges3__45__cpo3endE:
	.zero		1
	.type		_ZN30_INTERNAL_2518bf97_4_k_cu_main6thrust24THRUST_300001_SM_1000_NS12placeholders2_6E,@object
	.size		_ZN30_INTERNAL_2518bf97_4_k_cu_main6thrust24THRUST_300001_SM_1000_NS12placeholders2_6E,(_ZN30_INTERNAL_2518bf97_4_k_cu_main4cuda3std3__45__cpo4rendE - _ZN30_INTERNAL_2518bf97_4_k_cu_main6thrust24THRUST_300001_SM_1000_NS12placeholders2_6E)
_ZN30_INTERNAL_2518bf97_4_k_cu_main6thrust24THRUST_300001_SM_1000_NS12placeholders2_6E:
	.zero		1
	.type		_ZN30_INTERNAL_2518bf97_4_k_cu_main4cuda3std3__45__cpo4rendE,@object
	.size		_ZN30_INTERNAL_2518bf97_4_k_cu_main4cuda3std3__45__cpo4rendE,(_ZN30_INTERNAL_2518bf97_4_k_cu_main4cuda3std6ranges3__45__cpo9iter_swapE - _ZN30_INTERNAL_2518bf97_4_k_cu_main4cuda3std3__45__cpo4rendE)
_ZN30_INTERNAL_2518bf97_4_k_cu_main4cuda3std3__45__cpo4rendE:
	.zero		1
	.type		_ZN30_INTERNAL_2518bf97_4_k_cu_main4cuda3std6ranges3__45__cpo9iter_swapE,@object
	.size		_ZN30_INTERNAL_2518bf97_4_k_cu_main4cuda3std6ranges3__45__cpo9iter_swapE,(_ZN30_INTERNAL_2518bf97_4_k_cu_main4cuda3std3__48unexpectE - _ZN30_INTERNAL_2518bf97_4_k_cu_main4cuda3std6ranges3__45__cpo9iter_swapE)
_ZN30_INTERNAL_2518bf97_4_k_cu_main4cuda3std6ranges3__45__cpo9iter_swapE:
	.zero		1
	.type		_ZN30_INTERNAL_2518bf97_4_k_cu_main4cuda3std3__48unexpectE,@object
	.size		_ZN30_INTERNAL_2518bf97_4_k_cu_main4cuda3std3__48unexpectE,(_ZN30_INTERNAL_2518bf97_4_k_cu_main6thrust24THRUST_300001_SM_1000_NS8cuda_cub3parE - _ZN30_INTERNAL_2518bf97_4_k_cu_main4cuda3std3__48unexpectE)
_ZN30_INTERNAL_2518bf97_4_k_cu_main4cuda3std3__48unexpectE:
	.zero		1
	.type		_ZN30_INTERNAL_2518bf97_4_k_cu_main6thrust24THRUST_300001_SM_1000_NS8cuda_cub3parE,@object
	.size		_ZN30_INTERNAL_2518bf97_4_k_cu_main6thrust24THRUST_300001_SM_1000_NS8cuda_cub3parE,(_ZN30_INTERNAL_2518bf97_4_k_cu_main6thrust24THRUST_300001_SM_1000_NS12placeholders2_4E - _ZN30_INTERNAL_2518bf97_4_k_cu_main6thrust24THRUST_300001_SM_1000_NS8cuda_cub3parE)
_ZN30_INTERNAL_2518bf97_4_k_cu_main6thrust24THRUST_300001_SM_1000_NS8cuda_cub3parE:
	.zero		1
	.type		_ZN30_INTERNAL_2518bf97_4_k_cu_main6thrust24THRUST_300001_SM_1000_NS12placeholders2_4E,@object
	.size		_ZN30_INTERNAL_2518bf97_4_k_cu_main6thrust24THRUST_300001_SM_1000_NS12placeholders2_4E,(_ZN30_INTERNAL_2518bf97_4_k_cu_main4cuda3std3__45__cpo4cendE - _ZN30_INTERNAL_2518bf97_4_k_cu_main6thrust24THRUST_300001_SM_1000_NS12placeholders2_4E)
_ZN30_INTERNAL_2518bf97_4_k_cu_main6thrust24THRUST_300001_SM_1000_NS12placeholders2_4E:
	.zero		1
	.type		_ZN30_INTERNAL_2518bf97_4_k_cu_main4cuda3std3__45__cpo4cendE,@object
	.size		_ZN30_INTERNAL_2518bf97_4_k_cu_main4cuda3std3__45__cpo4cendE,(_ZN30_INTERNAL_2518bf97_4_k_cu_main4cuda3std6ranges3__45__cpo4cendE - _ZN30_INTERNAL_2518bf97_4_k_cu_main4cuda3std3__45__cpo4cendE)
_ZN30_INTERNAL_2518bf97_4_k_cu_main4cuda3std3__45__cpo4cendE:
	.zero		1
	.type		_ZN30_INTERNAL_2518bf97_4_k_cu_main4cuda3std6ranges3__45__cpo4cendE,@object
	.size		_ZN30_INTERNAL_2518bf97_4_k_cu_main4cuda3std6ranges3__45__cpo4cendE,(_ZN30_INTERNAL_2518bf97_4_k_cu_main4cuda3std3__420unreachable_sentinelE - _ZN30_INTERNAL_2518bf97_4_k_cu_main4cuda3std6ranges3__45__cpo4cendE)
_ZN30_INTERNAL_2518bf97_4_k_cu_main4cuda3std6ranges3__45__cpo4cendE:
	.zero		1
	.type		_ZN30_INTERNAL_2518bf97_4_k_cu_main4cuda3std3__420unreachable_sentinelE,@object
	.size		_ZN30_INTERNAL_2518bf97_4_k_cu_main4cuda3std3__420unreachable_sentinelE,(_ZN30_INTERNAL_2518bf97_4_k_cu_main4cuda3std6ranges3__45__cpo5ssizeE - _ZN30_INTERNAL_2518bf97_4_k_cu_main4cuda3std3__420unreachable_sentinelE)
_ZN30_INTERNAL_2518bf97_4_k_cu_main4cuda3std3__420unreachable_sentinelE:
	.zero		1
	.type		_ZN30_INTERNAL_2518bf97_4_k_cu_main4cuda3std6ranges3__45__cpo5ssizeE,@object
	.size		_ZN30_INTERNAL_2518bf97_4_k_cu_main4cuda3std6ranges3__45__cpo5ssizeE,(_ZN30_INTERNAL_2518bf97_4_k_cu_main6thrust24THRUST_300001_SM_1000_NS12placeholders2_8E - _ZN30_INTERNAL_2518bf97_4_k_cu_main4cuda3std6ranges3__45__cpo5ssizeE)
_ZN30_INTERNAL_2518bf97_4_k_cu_main4cuda3std6ranges3__45__cpo5ssizeE:
	.zero		1
	.type		_ZN30_INTERNAL_2518bf97_4_k_cu_main6thrust24THRUST_300001_SM_1000_NS12placeholders2_8E,@object
	.size		_ZN30_INTERNAL_2518bf97_4_k_cu_main6thrust24THRUST_300001_SM_1000_NS12placeholders2_8E,(_ZN30_INTERNAL_2518bf97_4_k_cu_main4cuda3std3__45__cpo5crendE - _ZN30_INTERNAL_2518bf97_4_k_cu_main6thrust24THRUST_300001_SM_1000_NS12placeholders2_8E)
_ZN30_INTERNAL_2518bf97_4_k_cu_main6thrust24THRUST_300001_SM_1000_NS12placeholders2_8E:
	.zero		1
	.type		_ZN30_INTERNAL_2518bf97_4_k_cu_main4cuda3std3__45__cpo5crendE,@object
	.size		_ZN30_INTERNAL_2518bf97_4_k_cu_main4cuda3std3__45__cpo5crendE,(_ZN30_INTERNAL_2518bf97_4_k_cu_main4cuda3std6ranges3__45__cpo4prevE - _ZN30_INTERNAL_2518bf97_4_k_cu_main4cuda3std3__45__cpo5crendE)
_ZN30_INTERNAL_2518bf97_4_k_cu_main4cuda3std3__45__cpo5crendE:
	.zero		1
	.type		_ZN30_INTERNAL_2518bf97_4_k_cu_main4cuda3std6ranges3__45__cpo4prevE,@object
	.size		_ZN30_INTERNAL_2518bf97_4_k_cu_main4cuda3std6ranges3__45__cpo4prevE,(_ZN30_INTERNAL_2518bf97_4_k_cu_main4cuda3std6ranges3__45__cpo9iter_moveE - _ZN30_INTERNAL_2518bf97_4_k_cu_main4cuda3std6ranges3__45__cpo4prevE)
_ZN30_INTERNAL_2518bf97_4_k_cu_main4cuda3std6ranges3__45__cpo4prevE:
	.zero		1
	.type		_ZN30_INTERNAL_2518bf97_4_k_cu_main4cuda3std6ranges3__45__cpo9iter_moveE,@object
	.size		_ZN30_INTERNAL_2518bf97_4_k_cu_main4cuda3std6ranges3__45__cpo9iter_moveE,(_ZN30_INTERNAL_2518bf97_4_k_cu_main6thrust24THRUST_300001_SM_1000_NS6system6detail10sequential3seqE - _ZN30_INTERNAL_2518bf97_4_k_cu_main4cuda3std6ranges3__45__cpo9iter_moveE)
_ZN30_INTERNAL_2518bf97_4_k_cu_main4cuda3std6ranges3__45__cpo9iter_moveE:
	.zero		1
	.type		_ZN30_INTERNAL_2518bf97_4_k_cu_main6thrust24THRUST_300001_SM_1000_NS6system6detail10sequential3seqE,@object
	.size		_ZN30_INTERNAL_2518bf97_4_k_cu_main6thrust24THRUST_300001_SM_1000_NS6system6detail10sequential3seqE,(.L_31 - _ZN30_INTERNAL_2518bf97_4_k_cu_main6thrust24THRUST_300001_SM_1000_NS6system6detail10sequential3seqE)
_ZN30_INTERNAL_2518bf97_4_k_cu_main6thrust24THRUST_300001_SM_1000_NS6system6detail10sequential3seqE:
	.zero		1
.L_31:


//--------------------- .nv.constant0._ZN3cub18CUB_300001_SM_10006detail9transform16transform_kernelINS2_10policy_hubILb1EN4cuda3std3__45tupleIJN6thrust24THRUST_300001_SM_1000_NS6detail15normal_iteratorINSA_10device_ptrIfEEEESF_EEEE10policy1000El3funSF_JPfSK_EEEvT0_iT1_T2_DpNS2_10kernel_argIT3_EE --------------------------
	.section	.nv.constant0._ZN3cub18CUB_300001_SM_10006detail9transform16transform_kernelINS2_10policy_hubILb1EN4cuda3std3__45tupleIJN6thrust24THRUST_300001_SM_1000_NS6detail15normal_iteratorINSA_10device_ptrIfEEEESF_EEEE10policy1000El3funSF_JPfSK_EEEvT0_iT1_T2_DpNS2_10kernel_argIT3_EE,"a",@progbits
	.sectionflags	@""
	.align	4
.nv.constant0._ZN3cub18CUB_300001_SM_10006detail9transform16transform_kernelINS2_10policy_hubILb1EN4cuda3std3__45tupleIJN6thrust24THRUST_300001_SM_1000_NS6detail15normal_iteratorINSA_10device_ptrIfEEEESF_EEEE10policy1000El3funSF_JPfSK_EEEvT0_iT1_T2_DpNS2_10kernel_argIT3_EE:
	.zero		952


//--------------------- .nv.constant0._ZN3cub18CUB_300001_SM_10006detail9transform16transform_kernelINS2_10policy_hubILb1EN4cuda3std3__45tupleIJN6thrust24THRUST_300001_SM_1000_NS6detail15normal_iteratorINSA_10device_ptrIfEEEESF_EEEE10policy1000Ei3funSF_JPfSK_EEEvT0_iT1_T2_DpNS2_10kernel_argIT3_EE --------------------------
	.section	.nv.constant0._ZN3cub18CUB_300001_SM_10006detail9transform16transform_kernelINS2_10policy_hubILb1EN4cuda3std3__45tupleIJN6thrust24THRUST_300001_SM_1000_NS6detail15normal_iteratorINSA_10device_ptrIfEEEESF_EEEE10policy1000Ei3funSF_JPfSK_EEEvT0_iT1_T2_DpNS2_10kernel_argIT3_EE,"a",@progbits
	.sectionflags	@""
	.align	4
.nv.constant0._ZN3cub18CUB_300001_SM_10006detail9transform16transform_kernelINS2_10policy_hubILb1EN4cuda3std3__45tupleIJN6thrust24THRUST_300001_SM_1000_NS6detail15normal_iteratorINSA_10device_ptrIfEEEESF_EEEE10policy1000Ei3funSF_JPfSK_EEEvT0_iT1_T2_DpNS2_10kernel_argIT3_EE:
	.zero		952


//--------------------- .nv.constant0._ZN3cub18CUB_300001_SM_10006detail9transform16transform_kernelINS2_10policy_hubILb1EN4cuda3std3__45tupleIJN6thrust24THRUST_300001_SM_1000_NS20permutation_iteratorINSA_6detail15normal_iteratorINSA_10device_ptrIfEEEESG_EEEEEE10policy1000ElNS7_10__identityESG_JSH_EEEvT0_iT1_T2_DpNS2_10kernel_argIT3_EE --------------------------
	.section	.nv.constant0._ZN3cub18CUB_300001_SM_10006detail9transform16transform_kernelINS2_10policy_hubILb1EN4cuda3std3__45tupleIJN6thrust24THRUST_300001_SM_1000_NS20permutation_iteratorINSA_6detail15normal_iteratorINSA_10device_ptrIfEEEESG_EEEEEE10policy1000ElNS7_10__identityESG_JSH_EEEvT0_iT1_T2_DpNS2_10kernel_argIT3_EE,"a",@progbits
	.sectionflags	@""
	.align	4
.nv.constant0._ZN3cub18CUB_300001_SM_10006detail9transform16transform_kernelINS2_10policy_hubILb1EN4cuda3std3__45tupleIJN6thrust24THRUST_300001_SM_1000_NS20permutation_iteratorINSA_6detail15normal_iteratorINSA_10device_ptrIfEEEESG_EEEEEE10policy1000ElNS7_10__identityESG_JSH_EEEvT0_iT1_T2_DpNS2_10kernel_argIT3_EE:
	.zero		936


//--------------------- .nv.constant0._ZN3cub18CUB_300001_SM_10006detail9transform16transform_kernelINS2_10policy_hubILb1EN4cuda3std3__45tupleIJN6thrust24THRUST_300001_SM_1000_NS20permutation_iteratorINSA_6detail15normal_iteratorINSA_10device_ptrIfEEEESG_EEEEEE10policy1000EiNS7_10__identityESG_JSH_EEEvT0_iT1_T2_DpNS2_10kernel_argIT3_EE --------------------------
	.section	.nv.constant0._ZN3cub18CUB_300001_SM_10006detail9transform16transform_kernelINS2_10policy_hubILb1EN4cuda3std3__45tupleIJN6thrust24THRUST_300001_SM_1000_NS20permutation_iteratorINSA_6detail15normal_iteratorINSA_10device_ptrIfEEEESG_EEEEEE10policy1000EiNS7_10__identityESG_JSH_EEEvT0_iT1_T2_DpNS2_10kernel_argIT3_EE,"a",@progbits
	.sectionflags	@""
	.align	4
.nv.constant0._ZN3cub18CUB_300001_SM_10006detail9transform16transform_kernelINS2_10policy_hubILb1EN4cuda3std3__45tupleIJN6thrust24THRUST_300001_SM_1000_NS20permutation_iteratorINSA_6detail15normal_iteratorINSA_10device_ptrIfEEEESG_EEEEEE10policy1000EiNS7_10__identityESG_JSH_EEEvT0_iT1_T2_DpNS2_10kernel_argIT3_EE:
	.zero		936


//--------------------- .nv.constant0._ZN3cub18CUB_300001_SM_10006detail8for_each13static_kernelINS2_12policy_hub_t12policy_500_tElN6thrust24THRUST_300001_SM_1000_NS8cuda_cub10__tabulate7functorINS7_6detail15normal_iteratorINS7_10device_ptrIfEEEENS7_6system6detail7generic6detail22compute_sequence_valueIivEElEEEEvT0_T1_ --------------------------
	.section	.nv.constant0._ZN3cub18CUB_300001_SM_10006detail8for_each13static_kernelINS2_12policy_hub_t12policy_500_tElN6thrust24THRUST_300001_SM_1000_NS8cuda_cub10__tabulate7functorINS7_6detail15normal_iteratorINS7_10device_ptrIfEEEENS7_6system6detail7generic6detail22compute_sequence_valueIivEElEEEEvT0_T1_,"a",@progbits
	.sectionflags	@""
	.align	4
.nv.constant0._ZN3cub18CUB_300001_SM_10006detail8for_each13static_kernelINS2_12policy_hub_t12policy_500_tElN6thrust24THRUST_300001_SM_1000_NS8cuda_cub10__tabulate7functorINS7_6detail15normal_iteratorINS7_10device_ptrIfEEEENS7_6system6detail7generic6detail22compute_sequence_valueIivEElEEEEvT0_T1_:
	.zero		920


//--------------------- .nv.constant0._ZN3cub18CUB_300001_SM_10006detail8for_each13static_kernelINS2_12policy_hub_t12policy_500_tElN6thrust24THRUST_300001_SM_1000_NS8cuda_cub10__tabulate7functorINS7_6detail15normal_iteratorINS7_10device_ptrIfEEEENS7_6system6detail7generic6detail22compute_sequence_valueImvEElEEEEvT0_T1_ --------------------------
	.section	.nv.constant0._ZN3cub18CUB_300001_SM_10006detail8for_each13static_kernelINS2_12policy_hub_t12policy_500_tElN6thrust24THRUST_300001_SM_1000_NS8cuda_cub10__tabulate7functorINS7_6detail15normal_iteratorINS7_10device_ptrIfEEEENS7_6system6detail7generic6detail22compute_sequence_valueImvEElEEEEvT0_T1_,"a",@progbits
	.sectionflags	@""
	.align	4
.nv.constant0._ZN3cub18CUB_300001_SM_10006detail8for_each13static_kernelINS2_12policy_hub_t12policy_500_tElN6thrust24THRUST_300001_SM_1000_NS8cuda_cub10__tabulate7functorINS7_6detail15normal_iteratorINS7_10device_ptrIfEEEENS7_6system6detail7generic6detail22compute_sequence_valueImvEElEEEEvT0_T1_:
	.zero		928


//--------------------- .nv.constant0._ZN3cub18CUB_300001_SM_10006detail8for_each13static_kernelINS2_12policy_hub_t12policy_500_tElN6thrust24THRUST_300001_SM_1000_NS8cuda_cub10__tabulate7functorINS7_6detail15normal_iteratorINS7_10device_ptrIfEEEENS7_6system6detail7generic6detail22compute_sequence_valueIfvEElEEEEvT0_T1_ --------------------------
	.section	.nv.constant0._ZN3cub18CUB_300001_SM_10006detail8for_each13static_kernelINS2_12policy_hub_t12policy_500_tElN6thrust24THRUST_300001_SM_1000_NS8cuda_cub10__tabulate7functorINS7_6detail15normal_iteratorINS7_10device_ptrIfEEEENS7_6system6detail7generic6detail22compute_sequence_valueIfvEElEEEEvT0_T1_,"a",@progbits
	.sectionflags	@""
	.align	4
.nv.constant0._ZN3cub18CUB_300001_SM_10006detail8for_each13static_kernelINS2_12policy_hub_t12policy_500_tElN6thrust24THRUST_300001_SM_1000_NS8cuda_cub10__tabulate7functorINS7_6detail15normal_iteratorINS7_10device_ptrIfEEEENS7_6system6detail7generic6detail22compute_sequence_valueIfvEElEEEEvT0_T1_:
	.zero		920


//--------------------- .nv.constant0._ZN3cub18CUB_300001_SM_10006detail8for_each13static_kernelINS2_12policy_hub_t12policy_500_tEmN6thrust24THRUST_300001_SM_1000_NS8cuda_cub20__uninitialized_fill7functorINS7_10device_ptrIfEEfEEEEvT0_T1_ --------------------------
	.section	.nv.constant0._ZN3cub18CUB_300001_SM_10006detail8for_each13static_kernelINS2_12policy_hub_t12policy_500_tEmN6thrust24THRUST_300001_SM_1000_NS8cuda_cub20__uninitialized_fill7functorINS7_10device_ptrIfEEfEEEEvT0_T1_,"a",@progbits
	.sectionflags	@""
	.align	4
.nv.constant0._ZN3cub18CUB_300001_SM_10006detail8for_each13static_kernelINS2_12policy_hub_t12policy_500_tEmN6thrust24THRUST_300001_SM_1000_NS8cuda_cub20__uninitialized_fill7functorINS7_10device_ptrIfEEfEEEEvT0_T1_:
	.zero		920


//--------------------- .nv.constant0._ZN3cub18CUB_300001_SM_10006detail11EmptyKernelIvEEvv --------------------------
	.section	.nv.constant0._ZN3cub18CUB_300001_SM_10006detail11EmptyKernelIvEEvv,"a",@progbits
	.sectionflags	@""
	.align	4
.nv.constant0._ZN3cub18CUB_300001_SM_10006detail11EmptyKernelIvEEvv:
	.zero		896


//--------------------- SYMBOLS --------------------------

	.type		.nv.reservedSmem.offset0,@object
	.size		.nv.reservedSmem.offset0,0x4
